	.target	sm_100a

	.elftype	@"ET_EXEC"


//--------------------- .note.nv.tkinfo           --------------------------
	.section	.note.nv.tkinfo,"",@"SHT_NOTE"
	.sectionflags	@"SHF_NOTE_NV_TKINFO"
	.tkinfo
        /*0018*/ 	.word	0x00000002
        /*0030*/ 	.string	""
        /*0030*/ 	.string	"ptxas"
        /*0030*/ 	.string	"Cuda compilation tools, release 13.0, V13.0.88"
        /*0030*/ 	.string	"Build cuda_13.0.r13.0/compiler.36424714_0"
        /*0030*/ 	.string	"-arch sm_100a -m 64 "



//--------------------- .note.nv.cuinfo           --------------------------
	.section	.note.nv.cuinfo,"",@"SHT_NOTE"
	.sectionflags	@"SHF_NOTE_NV_CUINFO"
        /*0018*/ 	.short	0x0002
        /*001a*/ 	.short	0x0064
        /*001c*/ 	.short	0x0082
	.zero		2


//--------------------- .nv.info                  --------------------------
	.section	.nv.info,"",@"SHT_CUDA_INFO"
	.align	4


	//----- nvinfo : EIATTR_REGCOUNT
	.align		4
        /*0000*/ 	.byte	0x04, 0x2f
        /*0002*/ 	.short	(.L_19 - .L_18)
	.align		4
.L_18:
        /*0004*/ 	.word	index@(_ZN7cutlass13device_kernelINS_4gemm6kernel13GemmUniversalIN4cute5tupleIJiiiiEEENS1_10collective13CollectiveMmaINS1_35MainloopSm100TmaUmmaWarpSpecializedILi5ELi2ELi4ENS5_IJNS4_1CILi2EEENSA_ILi1EEESC_EEEEENS5_IJNSA_ILi128EEESF_NSA_ILi64EEEEEENS_6half_tENS5_IJSC_llEEESI_SJ_NS4_8TiledMMAINS4_8MMA_AtomIJNS4_26SM100_MMA_F16BF16_2x1SM_SSISI_SI_fLi128ELi128ELNS4_4UMMA5MajorE1ELSO_1ELNSN_7ScaleInE0ELSP_0EEEEEENS4_6LayoutINS5_IJSC_SC_SC_EEENS5_IJNSA_ILi0EEESU_SU_EEEEENS5_IJNS4_10UnderscoreESX_SX_EEEEENS4_18SM100_TMA_2SM_LOADENS4_14ComposedLayoutINS4_7SwizzleILi3ELi4ELi3EEENS4_18smem_ptr_flag_bitsILi16EEENSS_INS5_IJSG_NSA_ILi8EEEEEENS5_IJSC_SG_EEEEEEEvNS4_8identityES10_S1A_vS1B_EENS_8epilogue10collective18CollectiveEpilogueINS1D_23Sm100TmaWarpSpecializedILi4ELi2ELi16ELb1ELb0EEEJNS5_IJSG_SF_SG_EEENS5_IJNSS_ISG_SC_EENSS_INS5_IJNSA_ILi16EEESB_EEES18_EEEEESI_NS5_IJlSC_lEEESI_S1O_NS1D_6fusion15FusionCallbacksIS1H_NS1P_17LinearCombinationISI_fSI_fLNS_15FloatRoundStyleE2EEES1I_S1N_JEEENS4_5SM1004TMEM4LOAD26SM100_TMEM_LOAD_32dp32b16xENS4_13SM90_TMA_LOADENS11_INS12_ILi1ELi4ELi3EEES15_NSS_INS5_IJS16_S1K_EEENS5_IJS1K_SC_EEEEEEENS4_39AutoVectorizingCopyWithAssumedAlignmentILi128EEENS4_14SM90_TMA_STOREES24_S26_S26_EEEvvEEEEvNT_6ParamsE)
        /*0008*/ 	.word	0x0000005b


	//----- nvinfo : EIATTR_FRAME_SIZE
	.align		4
.L_19:
        /*000c*/ 	.byte	0x04, 0x11
        /*000e*/ 	.short	(.L_21 - .L_20)
	.align		4
.L_20:
        /*0010*/ 	.word	index@($__internal_2_$__cuda_sm10x_tcgen05_guardrail_trap_unallocated_columns_being_dealloced)
        /*0014*/ 	.word	0x00000000


	//----- nvinfo : EIATTR_FRAME_SIZE
	.align		4
.L_21:
        /*0018*/ 	.byte	0x04, 0x11
        /*001a*/ 	.short	(.L_23 - .L_22)
	.align		4
.L_22:
        /*001c*/ 	.word	index@($__internal_1_$__cuda_sm10x_tcgen05_guardrail_trap_phase_invalid_during_alloc)
        /*0020*/ 	.word	0x00000000


	//----- nvinfo : EIATTR_FRAME_SIZE
	.align		4
.L_23:
        /*0024*/ 	.byte	0x04, 0x11
        /*0026*/ 	.short	(.L_25 - .L_24)
	.align		4
.L_24:
        /*0028*/ 	.word	index@($__internal_0_$__cuda_sm10x_tcgen05_guardrail_trap_col_being_dealloced_not_returned_by_alloc)
        /*002c*/ 	.word	0x00000000


	//----- nvinfo : EIATTR_FRAME_SIZE
	.align		4
.L_25:
        /*0030*/ 	.byte	0x04, 0x11
        /*0032*/ 	.short	(.L_27 - .L_26)
	.align		4
.L_26:
        /*0034*/ 	.word	index@(_ZN7cutlass13device_kernelINS_4gemm6kernel13GemmUniversalIN4cute5tupleIJiiiiEEENS1_10collective13CollectiveMmaINS1_35MainloopSm100TmaUmmaWarpSpecializedILi5ELi2ELi4ENS5_IJNS4_1CILi2EEENSA_ILi1EEESC_EEEEENS5_IJNSA_ILi128EEESF_NSA_ILi64EEEEEENS_6half_tENS5_IJSC_llEEESI_SJ_NS4_8TiledMMAINS4_8MMA_AtomIJNS4_26SM100_MMA_F16BF16_2x1SM_SSISI_SI_fLi128ELi128ELNS4_4UMMA5MajorE1ELSO_1ELNSN_7ScaleInE0ELSP_0EEEEEENS4_6LayoutINS5_IJSC_SC_SC_EEENS5_IJNSA_ILi0EEESU_SU_EEEEENS5_IJNS4_10UnderscoreESX_SX_EEEEENS4_18SM100_TMA_2SM_LOADENS4_14ComposedLayoutINS4_7SwizzleILi3ELi4ELi3EEENS4_18smem_ptr_flag_bitsILi16EEENSS_INS5_IJSG_NSA_ILi8EEEEEENS5_IJSC_SG_EEEEEEEvNS4_8identityES10_S1A_vS1B_EENS_8epilogue10collective18CollectiveEpilogueINS1D_23Sm100TmaWarpSpecializedILi4ELi2ELi16ELb1ELb0EEEJNS5_IJSG_SF_SG_EEENS5_IJNSS_ISG_SC_EENSS_INS5_IJNSA_ILi16EEESB_EEES18_EEEEESI_NS5_IJlSC_lEEESI_S1O_NS1D_6fusion15FusionCallbacksIS1H_NS1P_17LinearCombinationISI_fSI_fLNS_15FloatRoundStyleE2EEES1I_S1N_JEEENS4_5SM1004TMEM4LOAD26SM100_TMEM_LOAD_32dp32b16xENS4_13SM90_TMA_LOADENS11_INS12_ILi1ELi4ELi3EEES15_NSS_INS5_IJS16_S1K_EEENS5_IJS1K_SC_EEEEEEENS4_39AutoVectorizingCopyWithAssumedAlignmentILi128EEENS4_14SM90_TMA_STOREES24_S26_S26_EEEvvEEEEvNT_6ParamsE)
        /*0038*/ 	.word	0x00000000


	//----- nvinfo : EIATTR_MIN_STACK_SIZE
	.align		4
.L_27:
        /*003c*/ 	.byte	0x04, 0x12
        /*003e*/ 	.short	(.L_29 - .L_28)
	.align		4
.L_28:
        /*0040*/ 	.word	index@(_ZN7cutlass13device_kernelINS_4gemm6kernel13GemmUniversalIN4cute5tupleIJiiiiEEENS1_10collective13CollectiveMmaINS1_35MainloopSm100TmaUmmaWarpSpecializedILi5ELi2ELi4ENS5_IJNS4_1CILi2EEENSA_ILi1EEESC_EEEEENS5_IJNSA_ILi128EEESF_NSA_ILi64EEEEEENS_6half_tENS5_IJSC_llEEESI_SJ_NS4_8TiledMMAINS4_8MMA_AtomIJNS4_26SM100_MMA_F16BF16_2x1SM_SSISI_SI_fLi128ELi128ELNS4_4UMMA5MajorE1ELSO_1ELNSN_7ScaleInE0ELSP_0EEEEEENS4_6LayoutINS5_IJSC_SC_SC_EEENS5_IJNSA_ILi0EEESU_SU_EEEEENS5_IJNS4_10UnderscoreESX_SX_EEEEENS4_18SM100_TMA_2SM_LOADENS4_14ComposedLayoutINS4_7SwizzleILi3ELi4ELi3EEENS4_18smem_ptr_flag_bitsILi16EEENSS_INS5_IJSG_NSA_ILi8EEEEEENS5_IJSC_SG_EEEEEEEvNS4_8identityES10_S1A_vS1B_EENS_8epilogue10collective18CollectiveEpilogueINS1D_23Sm100TmaWarpSpecializedILi4ELi2ELi16ELb1ELb0EEEJNS5_IJSG_SF_SG_EEENS5_IJNSS_ISG_SC_EENSS_INS5_IJNSA_ILi16EEESB_EEES18_EEEEESI_NS5_IJlSC_lEEESI_S1O_NS1D_6fusion15FusionCallbacksIS1H_NS1P_17LinearCombinationISI_fSI_fLNS_15FloatRoundStyleE2EEES1I_S1N_JEEENS4_5SM1004TMEM4LOAD26SM100_TMEM_LOAD_32dp32b16xENS4_13SM90_TMA_LOADENS11_INS12_ILi1ELi4ELi3EEES15_NSS_INS5_IJS16_S1K_EEENS5_IJS1K_SC_EEEEEEENS4_39AutoVectorizingCopyWithAssumedAlignmentILi128EEENS4_14SM90_TMA_STOREES24_S26_S26_EEEvvEEEEvNT_6ParamsE)
        /*0044*/ 	.word	0x00000000
.L_29:


//--------------------- .nv.compat                --------------------------
	.section	.nv.compat,"",@"SHT_CUDA_COMPAT_INFO"
	.align	4
        /*0000*/ 	.byte	0x02, 0x09, 0x01, 0x00, 0x02, 0x02, 0x02, 0x00, 0x02, 0x05, 0x05, 0x00, 0x03, 0x07, 0x01, 0x01
        /*0010*/ 	.byte	0x02, 0x03, 0x01, 0x00, 0x02, 0x06, 0x01, 0x00, 0x04, 0x0b, 0x08, 0x00, 0x09, 0x00, 0x00, 0x00
        /*0020*/ 	.byte	0x00, 0x00, 0x00, 0x00


//--------------------- .nv.info._ZN7cutlass13device_kernelINS_4gemm6kernel13GemmUniversalIN4cute5tupleIJiiiiEEENS1_10collective13CollectiveMmaINS1_35MainloopSm100TmaUmmaWarpSpecializedILi5ELi2ELi4ENS5_IJNS4_1CILi2EEENSA_ILi1EEESC_EEEEENS5_IJNSA_ILi128EEESF_NSA_ILi64EEEEEENS_6half_tENS5_IJSC_llEEESI_SJ_NS4_8TiledMMAINS4_8MMA_AtomIJNS4_26SM100_MMA_F16BF16_2x1SM_SSISI_SI_fLi128ELi128ELNS4_4UMMA5MajorE1ELSO_1ELNSN_7ScaleInE0ELSP_0EEEEEENS4_6LayoutINS5_IJSC_SC_SC_EEENS5_IJNSA_ILi0EEESU_SU_EEEEENS5_IJNS4_10UnderscoreESX_SX_EEEEENS4_18SM100_TMA_2SM_LOADENS4_14ComposedLayoutINS4_7SwizzleILi3ELi4ELi3EEENS4_18smem_ptr_flag_bitsILi16EEENSS_INS5_IJSG_NSA_ILi8EEEEEENS5_IJSC_SG_EEEEEEEvNS4_8identityES10_S1A_vS1B_EENS_8epilogue10collective18CollectiveEpilogueINS1D_23Sm100TmaWarpSpecializedILi4ELi2ELi16ELb1ELb0EEEJNS5_IJSG_SF_SG_EEENS5_IJNSS_ISG_SC_EENSS_INS5_IJNSA_ILi16EEESB_EEES18_EEEEESI_NS5_IJlSC_lEEESI_S1O_NS1D_6fusion15FusionCallbacksIS1H_NS1P_17LinearCombinationISI_fSI_fLNS_15FloatRoundStyleE2EEES1I_S1N_JEEENS4_5SM1004TMEM4LOAD26SM100_TMEM_LOAD_32dp32b16xENS4_13SM90_TMA_LOADENS11_INS12_ILi1ELi4ELi3EEES15_NSS_INS5_IJS16_S1K_EEENS5_IJS1K_SC_EEEEEEENS4_39AutoVectorizingCopyWithAssumedAlignmentILi128EEENS4_14SM90_TMA_STOREES24_S26_S26_EEEvvEEEEvNT_6ParamsE --------------------------
	.section	.nv.info._ZN7cutlass13device_kernelINS_4gemm6kernel13GemmUniversalIN4cute5tupleIJiiiiEEENS1_10collective13CollectiveMmaINS1_35MainloopSm100TmaUmmaWarpSpecializedILi5ELi2ELi4ENS5_IJNS4_1CILi2EEENSA_ILi1EEESC_EEEEENS5_IJNSA_ILi128EEESF_NSA_ILi64EEEEEENS_6half_tENS5_IJSC_llEEESI_SJ_NS4_8TiledMMAINS4_8MMA_AtomIJNS4_26SM100_MMA_F16BF16_2x1SM_SSISI_SI_fLi128ELi128ELNS4_4UMMA5MajorE1ELSO_1ELNSN_7ScaleInE0ELSP_0EEEEEENS4_6LayoutINS5_IJSC_SC_SC_EEENS5_IJNSA_ILi0EEESU_SU_EEEEENS5_IJNS4_10UnderscoreESX_SX_EEEEENS4_18SM100_TMA_2SM_LOADENS4_14ComposedLayoutINS4_7SwizzleILi3ELi4ELi3EEENS4_18smem_ptr_flag_bitsILi16EEENSS_INS5_IJSG_NSA_ILi8EEEEEENS5_IJSC_SG_EEEEEEEvNS4_8identityES10_S1A_vS1B_EENS_8epilogue10collective18CollectiveEpilogueINS1D_23Sm100TmaWarpSpecializedILi4ELi2ELi16ELb1ELb0EEEJNS5_IJSG_SF_SG_EEENS5_IJNSS_ISG_SC_EENSS_INS5_IJNSA_ILi16EEESB_EEES18_EEEEESI_NS5_IJlSC_lEEESI_S1O_NS1D_6fusion15FusionCallbacksIS1H_NS1P_17LinearCombinationISI_fSI_fLNS_15FloatRoundStyleE2EEES1I_S1N_JEEENS4_5SM1004TMEM4LOAD26SM100_TMEM_LOAD_32dp32b16xENS4_13SM90_TMA_LOADENS11_INS12_ILi1ELi4ELi3EEES15_NSS_INS5_IJS16_S1K_EEENS5_IJS1K_SC_EEEEEEENS4_39AutoVectorizingCopyWithAssumedAlignmentILi128EEENS4_14SM90_TMA_STOREES24_S26_S26_EEEvvEEEEvNT_6ParamsE,"",@"SHT_CUDA_INFO"
	.sectionflags	@""
	.align	4


	//----- nvinfo : EIATTR_CUDA_API_VERSION
	.align		4
        /*0000*/ 	.byte	0x04, 0x37
        /*0002*/ 	.short	(.L_31 - .L_30)
.L_30:
        /*0004*/ 	.word	0x00000082


	//----- nvinfo : EIATTR_KPARAM_INFO
	.align		4
.L_31:
        /*0008*/ 	.byte	0x04, 0x17
        /*000a*/ 	.short	(.L_33 - .L_32)
.L_32:
        /*000c*/ 	.word	0x00000000
        /*0010*/ 	.short	0x0000
        /*0012*/ 	.short	0x0000
        /*0014*/ 	.byte	0x00, 0xf0, 0x01, 0x20


	//----- nvinfo : EIATTR_AT_ENTRY_FRAGMENTS
	.align		4
.L_33:
        /*0018*/ 	.byte	0x04, 0x4f
        /*001a*/ 	.short	(.L_35 - .L_34)


	//   ....[0]....
.L_34:
        /*001c*/ 	.word	0x00000007


	//----- nvinfo : EIATTR_RESERVED_SMEM_USED
	.align		4
.L_35:
        /*0020*/ 	.byte	0x01, 0x41
	.zero		2


	//----- nvinfo : EIATTR_SPARSE_MMA_MASK
	.align		4
        /*0024*/ 	.byte	0x03, 0x50
        /*0026*/ 	.short	0x0000


	//----- nvinfo : EIATTR_TCGEN05_2CTA_USED
	.align		4
        /*0028*/ 	.byte	0x01, 0x52
	.zero		2


	//----- nvinfo : EIATTR_MAXREG_COUNT
	.align		4
        /*002c*/ 	.byte	0x03, 0x1b
        /*002e*/ 	.short	0x00ff


	//----- nvinfo : EIATTR_NUM_BARRIERS
	.align		4
        /*0030*/ 	.byte	0x02, 0x4c
        /*0032*/ 	.byte	0x07
	.zero		1


	//----- nvinfo : EIATTR_EXTERNS
	.align		4
        /*0034*/ 	.byte	0x04, 0x0f
        /*0036*/ 	.short	(.L_37 - .L_36)


	//   ....[0]....
	.align		4
.L_36:
        /*0038*/ 	.word	index@(__assertfail)


	//----- nvinfo : EIATTR_MERCURY_ISA_VERSION
	.align		4
.L_37:
        /*003c*/ 	.byte	0x03, 0x5f
        /*003e*/ 	.short	0x0101


	//----- nvinfo : EIATTR_INT_WARP_WIDE_INSTR_OFFSETS
	.align		4
        /*0040*/ 	.byte	0x04, 0x31
        /*0042*/ 	.short	(.L_39 - .L_38)


	//   ....[0]....
.L_38:
        /*0044*/ 	.word	0x00000d30


	//   ....[1]....
        /*0048*/ 	.word	0x00000dd0


	//   ....[2]....
        /*004c*/ 	.word	0x00002100


	//   ....[3]....
        /*0050*/ 	.word	0x00004050


	//   ....[4]....
        /*0054*/ 	.word	0x00004070


	//   ....[5]....
        /*0058*/ 	.word	0x000040a0


	//   ....[6]....
        /*005c*/ 	.word	0x000049e0


	//   ....[7]....
        /*0060*/ 	.word	0x00004a00


	//   ....[8]....
        /*0064*/ 	.word	0x00004af0


	//   ....[9]....
        /*0068*/ 	.word	0x00004bb0


	//   ....[10]....
        /*006c*/ 	.word	0x00004bd0


	//   ....[11]....
        /*0070*/ 	.word	0x00004cc0


	//   ....[12]....
        /*0074*/ 	.word	0x00004d90


	//   ....[13]....
        /*0078*/ 	.word	0x00004db0


	//   ....[14]....
        /*007c*/ 	.word	0x00004ee0


	//   ....[15]....
        /*0080*/ 	.word	0x00005060


	//   ....[16]....
        /*0084*/ 	.word	0x00005070


	//   ....[17]....
        /*0088*/ 	.word	0x00005200


	//----- nvinfo : EIATTR_COOP_GROUP_MASK_REGIDS
	.align		4
.L_39:
        /*008c*/ 	.byte	0x04, 0x29
        /*008e*/ 	.short	(.L_41 - .L_40)


	//   ....[0]....
.L_40:
        /*0090*/ 	.word	0xffffffff


	//   ....[1]....
        /*0094*/ 	.word	0xffffffff


	//   ....[2]....
        /*0098*/ 	.word	0xffffffff


	//   ....[3]....
        /*009c*/ 	.word	0xffffffff


	//   ....[4]....
        /*00a0*/ 	.word	0xffffffff


	//   ....[5]....
        /*00a4*/ 	.word	0xffffffff


	//   ....[6]....
        /*00a8*/ 	.word	0xffffffff


	//   ....[7]....
        /*00ac*/ 	.word	0xffffffff


	//   ....[8]....
        /*00b0*/ 	.word	0xffffffff


	//   ....[9]....
        /*00b4*/ 	.word	0xffffffff


	//   ....[10]....
        /*00b8*/ 	.word	0xffffffff


	//   ....[11]....
        /*00bc*/ 	.word	0xffffffff


	//   ....[12]....
        /*00c0*/ 	.word	0xffffffff


	//   ....[13]....
        /*00c4*/ 	.word	0xffffffff


	//----- nvinfo : EIATTR_COOP_GROUP_INSTR_OFFSETS
	.align		4
.L_41:
        /*00c8*/ 	.byte	0x04, 0x28
        /*00ca*/ 	.short	(.L_43 - .L_42)


	//   ....[0]....
.L_42:
        /*00cc*/ 	.word	0x000000c0


	//   ....[1]....
        /*00d0*/ 	.word	0x00000500


	//   ....[2]....
        /*00d4*/ 	.word	0x000006a0


	//   ....[3]....
        /*00d8*/ 	.word	0x00000830


	//   ....[4]....
        /*00dc*/ 	.word	0x00000920


	//   ....[5]....
        /*00e0*/ 	.word	0x00000a80


	//   ....[6]....
        /*00e4*/ 	.word	0x00000c10


	//   ....[7]....
        /*00e8*/ 	.word	0x00000e50


	//   ....[8]....
        /*00ec*/ 	.word	0x00001fe0


	//   ....[9]....
        /*00f0*/ 	.word	0x00002e50


	//   ....[10]....
        /*00f4*/ 	.word	0x00003320


	//   ....[11]....
        /*00f8*/ 	.word	0x00003350


	//   ....[12]....
        /*00fc*/ 	.word	0x00003f50


	//   ....[13]....
        /*0100*/ 	.word	0x00004160


	//----- nvinfo : EIATTR_VRC_CTA_INIT_COUNT
	.align		4
.L_43:
        /*0104*/ 	.byte	0x02, 0x4a
        /*0106*/ 	.byte	0x80
	.zero		1


	//----- nvinfo : EIATTR_SYSCALL_OFFSETS
	.align		4
        /*0108*/ 	.byte	0x04, 0x46
        /*010a*/ 	.short	(.L_45 - .L_44)


	//   ....[0]....
.L_44:
        /*010c*/ 	.word	0x00005cc0


	//   ....[1]....
        /*0110*/ 	.word	0x00005db0


	//   ....[2]....
        /*0114*/ 	.word	0x000064f0


	//   ....[3]....
        /*0118*/ 	.word	0x00006e10


	//   ....[4]....
        /*011c*/ 	.word	0x000076d0


	//   ....[5]....
        /*0120*/ 	.word	0x00007f90


	//----- nvinfo : EIATTR_MBARRIER_INSTR_OFFSETS
	.align		4
.L_45:
        /*0124*/ 	.byte	0x04, 0x39
        /*0126*/ 	.short	(.L_47 - .L_46)


	//   ....[0]....
.L_46:
        /*0128*/ 	.word	0x000005f0
        /*012c*/ 	.word	0x000000ff
        /*0130*/ 	.word	0x00000000
        /*0134*/ 	.short	0x0100
        /*0136*/ 	.byte	0x08
	.zero		1


	//   ....[1]....
        /*0138*/ 	.word	0x00000600
        /*013c*/ 	.word	0x000000ff
        /*0140*/ 	.word	0x00000028
        /*0144*/ 	.short	0x0100
        /*0146*/ 	.byte	0x08
	.zero		1


	//   ....[2]....
        /*0148*/ 	.word	0x00000610
        /*014c*/ 	.word	0x000000ff
        /*0150*/ 	.word	0x00000008
        /*0154*/ 	.short	0x0100
        /*0156*/ 	.byte	0x08
	.zero		1


	//   ....[3]....
        /*0158*/ 	.word	0x00000620
        /*015c*/ 	.word	0x000000ff
        /*0160*/ 	.word	0x00000030
        /*0164*/ 	.short	0x0100
        /*0166*/ 	.byte	0x08
	.zero		1


	//   ....[4]....
        /*0168*/ 	.word	0x00000630
        /*016c*/ 	.word	0x000000ff
        /*0170*/ 	.word	0x00000010
        /*0174*/ 	.short	0x0100
        /*0176*/ 	.byte	0x08
	.zero		1


	//   ....[5]....
        /*0178*/ 	.word	0x00000640
        /*017c*/ 	.word	0x000000ff
        /*0180*/ 	.word	0x00000038
        /*0184*/ 	.short	0x0100
        /*0186*/ 	.byte	0x08
	.zero		1


	//   ....[6]....
        /*0188*/ 	.word	0x00000650
        /*018c*/ 	.word	0x000000ff
        /*0190*/ 	.word	0x00000018
        /*0194*/ 	.short	0x0100
        /*0196*/ 	.byte	0x08
	.zero		1


	//   ....[7]....
        /*0198*/ 	.word	0x00000660
        /*019c*/ 	.word	0x000000ff
        /*01a0*/ 	.word	0x00000040
        /*01a4*/ 	.short	0x0100
        /*01a6*/ 	.byte	0x08
	.zero		1


	//   ....[8]....
        /*01a8*/ 	.word	0x00000670
        /*01ac*/ 	.word	0x000000ff
        /*01b0*/ 	.word	0x00000020
        /*01b4*/ 	.short	0x0100
        /*01b6*/ 	.byte	0x08
	.zero		1


	//   ....[9]....
        /*01b8*/ 	.word	0x00000680
        /*01bc*/ 	.word	0x000000ff
        /*01c0*/ 	.word	0x00000048
        /*01c4*/ 	.short	0x0100
        /*01c6*/ 	.byte	0x08
	.zero		1


	//   ....[10]....
        /*01c8*/ 	.word	0x000007a0
        /*01cc*/ 	.word	0x000000ff
        /*01d0*/ 	.word	0x00000050
        /*01d4*/ 	.short	0x0100
        /*01d6*/ 	.byte	0x09
	.zero		1


	//   ....[11]....
        /*01d8*/ 	.word	0x000007b0
        /*01dc*/ 	.word	0x000000ff
        /*01e0*/ 	.word	0x00000070
        /*01e4*/ 	.short	0x0100
        /*01e6*/ 	.byte	0x09
	.zero		1


	//   ....[12]....
        /*01e8*/ 	.word	0x000007c0
        /*01ec*/ 	.word	0x000000ff
        /*01f0*/ 	.word	0x00000058
        /*01f4*/ 	.short	0x0100
        /*01f6*/ 	.byte	0x09
	.zero		1


	//   ....[13]....
        /*01f8*/ 	.word	0x000007d0
        /*01fc*/ 	.word	0x000000ff
        /*0200*/ 	.word	0x00000078
        /*0204*/ 	.short	0x0100
        /*0206*/ 	.byte	0x09
	.zero		1


	//   ....[14]....
        /*0208*/ 	.word	0x000007e0
        /*020c*/ 	.word	0x000000ff
        /*0210*/ 	.word	0x00000060
        /*0214*/ 	.short	0x0100
        /*0216*/ 	.byte	0x09
	.zero		1


	//   ....[15]....
        /*0218*/ 	.word	0x000007f0
        /*021c*/ 	.word	0x000000ff
        /*0220*/ 	.word	0x00000080
        /*0224*/ 	.short	0x0100
        /*0226*/ 	.byte	0x09
	.zero		1


	//   ....[16]....
        /*0228*/ 	.word	0x00000800
        /*022c*/ 	.word	0x000000ff
        /*0230*/ 	.word	0x00000068
        /*0234*/ 	.short	0x0100
        /*0236*/ 	.byte	0x09
	.zero		1


	//   ....[17]....
        /*0238*/ 	.word	0x00000810
        /*023c*/ 	.word	0x000000ff
        /*0240*/ 	.word	0x00000088
        /*0244*/ 	.short	0x0100
        /*0246*/ 	.byte	0x09
	.zero		1


	//   ....[18]....
        /*0248*/ 	.word	0x000008f0
        /*024c*/ 	.word	0x000000ff
        /*0250*/ 	.word	0x00000090
        /*0254*/ 	.short	0x0100
        /*0256*/ 	.byte	0x08
	.zero		1


	//   ....[19]....
        /*0258*/ 	.word	0x00000900
        /*025c*/ 	.word	0x000000ff
        /*0260*/ 	.word	0x00000098
        /*0264*/ 	.short	0x0100
        /*0266*/ 	.byte	0x08
	.zero		1


	//   ....[20]....
        /*0268*/ 	.word	0x00000a30
        /*026c*/ 	.word	0x000000ff
        /*0270*/ 	.word	0x000000a0
        /*0274*/ 	.short	0x0100
        /*0276*/ 	.byte	0x08
	.zero		1


	//   ....[21]....
        /*0278*/ 	.word	0x00000a40
        /*027c*/ 	.word	0x000000ff
        /*0280*/ 	.word	0x000000b0
        /*0284*/ 	.short	0x0100
        /*0286*/ 	.byte	0x08
	.zero		1


	//   ....[22]....
        /*0288*/ 	.word	0x00000a50
        /*028c*/ 	.word	0x000000ff
        /*0290*/ 	.word	0x000000a8
        /*0294*/ 	.short	0x0100
        /*0296*/ 	.byte	0x08
	.zero		1


	//   ....[23]....
        /*0298*/ 	.word	0x00000a60
        /*029c*/ 	.word	0x000000ff
        /*02a0*/ 	.word	0x000000b8
        /*02a4*/ 	.short	0x0100
        /*02a6*/ 	.byte	0x08
	.zero		1


	//   ....[24]....
        /*02a8*/ 	.word	0x00000b80
        /*02ac*/ 	.word	0x000000ff
        /*02b0*/ 	.word	0x000000c0
        /*02b4*/ 	.short	0x0100
        /*02b6*/ 	.byte	0x09
	.zero		1


	//   ....[25]....
        /*02b8*/ 	.word	0x00000b90
        /*02bc*/ 	.word	0x000000ff
        /*02c0*/ 	.word	0x000000e0
        /*02c4*/ 	.short	0x0100
        /*02c6*/ 	.byte	0x09
	.zero		1


	//   ....[26]....
        /*02c8*/ 	.word	0x00000ba0
        /*02cc*/ 	.word	0x000000ff
        /*02d0*/ 	.word	0x000000c8
        /*02d4*/ 	.short	0x0100
        /*02d6*/ 	.byte	0x09
	.zero		1


	//   ....[27]....
        /*02d8*/ 	.word	0x00000bb0
        /*02dc*/ 	.word	0x000000ff
        /*02e0*/ 	.word	0x000000e8
        /*02e4*/ 	.short	0x0100
        /*02e6*/ 	.byte	0x09
	.zero		1


	//   ....[28]....
        /*02e8*/ 	.word	0x00000bc0
        /*02ec*/ 	.word	0x000000ff
        /*02f0*/ 	.word	0x000000d0
        /*02f4*/ 	.short	0x0100
        /*02f6*/ 	.byte	0x09
	.zero		1


	//   ....[29]....
        /*02f8*/ 	.word	0x00000bd0
        /*02fc*/ 	.word	0x000000ff
        /*0300*/ 	.word	0x000000f0
        /*0304*/ 	.short	0x0100
        /*0306*/ 	.byte	0x09
	.zero		1


	//   ....[30]....
        /*0308*/ 	.word	0x00000be0
        /*030c*/ 	.word	0x000000ff
        /*0310*/ 	.word	0x000000d8
        /*0314*/ 	.short	0x0100
        /*0316*/ 	.byte	0x09
	.zero		1


	//   ....[31]....
        /*0318*/ 	.word	0x00000bf0
        /*031c*/ 	.word	0x000000ff
        /*0320*/ 	.word	0x000000f8
        /*0324*/ 	.short	0x0100
        /*0326*/ 	.byte	0x09
	.zero		1


	//   ....[32]....
        /*0328*/ 	.word	0x00000ce0
        /*032c*/ 	.word	0x000000ff
        /*0330*/ 	.word	0x00000100
        /*0334*/ 	.short	0x0100
        /*0336*/ 	.byte	0x08
	.zero		1


	//   ....[33]....
        /*0338*/ 	.word	0x00000cf0
        /*033c*/ 	.word	0x000000ff
        /*0340*/ 	.word	0x00000110
        /*0344*/ 	.short	0x0100
        /*0346*/ 	.byte	0x08
	.zero		1


	//   ....[34]....
        /*0348*/ 	.word	0x00000d00
        /*034c*/ 	.word	0x000000ff
        /*0350*/ 	.word	0x00000108
        /*0354*/ 	.short	0x0100
        /*0356*/ 	.byte	0x08
	.zero		1


	//   ....[35]....
        /*0358*/ 	.word	0x00000d10
        /*035c*/ 	.word	0x000000ff
        /*0360*/ 	.word	0x00000118
        /*0364*/ 	.short	0x0100
        /*0366*/ 	.byte	0x08
	.zero		1


	//   ....[36]....
        /*0368*/ 	.word	0x00000e00
        /*036c*/ 	.word	0x000000ff
        /*0370*/ 	.word	0x00000120
        /*0374*/ 	.short	0x0100
        /*0376*/ 	.byte	0x07
	.zero		1


	//   ....[37]....
        /*0378*/ 	.word	0x00001810
        /*037c*/ 	.word	0x00000003
        /*0380*/ 	.word	0x00000110
        /*0384*/ 	.short	0x010a
        /*0386*/ 	.byte	0xff
	.zero		1


	//   ....[38]....
        /*0388*/ 	.word	0x00001840
        /*038c*/ 	.word	0x00000003
        /*0390*/ 	.word	0x00000100
        /*0394*/ 	.short	0x0101
        /*0396*/ 	.byte	0xff
	.zero		1


	//   ....[39]....
        /*0398*/ 	.word	0x00001940
        /*039c*/ 	.word	0x000000ff
        /*03a0*/ 	.word	0x00000028
        /*03a4*/ 	.short	0x010a
        /*03a6*/ 	.byte	0x08
	.zero		1


	//   ....[40]....
        /*03a8*/ 	.word	0x00001a00
        /*03ac*/ 	.word	0x000000ff
        /*03b0*/ 	.word	0x00000028
        /*03b4*/ 	.short	0x010a
        /*03b6*/ 	.byte	0x21
	.zero		1


	//   ....[41]....
        /*03b8*/ 	.word	0x00001bc0
        /*03bc*/ 	.word	0x000000ff
        /*03c0*/ 	.word	0x00000028
        /*03c4*/ 	.short	0x010a
        /*03c6*/ 	.byte	0x08
	.zero		1


	//   ....[42]....
        /*03c8*/ 	.word	0x00001ca0
        /*03cc*/ 	.word	0x000000ff
        /*03d0*/ 	.word	0x00000098
        /*03d4*/ 	.short	0x0101
        /*03d6*/ 	.byte	0x06
	.zero		1


	//   ....[43]....
        /*03d8*/ 	.word	0x00001cc0
        /*03dc*/ 	.word	0x000000ff
        /*03e0*/ 	.word	0x00000028
        /*03e4*/ 	.short	0x010a
        /*03e6*/ 	.byte	0x08
	.zero		1


	//   ....[44]....
        /*03e8*/ 	.word	0x00001d40
        /*03ec*/ 	.word	0x000000ff
        /*03f0*/ 	.word	0x00000028
        /*03f4*/ 	.short	0x010a
        /*03f6*/ 	.byte	0x11
	.zero		1


	//   ....[45]....
        /*03f8*/ 	.word	0x00001ed0
        /*03fc*/ 	.word	0x000000ff
        /*0400*/ 	.word	0x00000028
        /*0404*/ 	.short	0x010a
        /*0406*/ 	.byte	0x08
	.zero		1


	//   ....[46]....
        /*0408*/ 	.word	0x00002010
        /*040c*/ 	.word	0x00000002
        /*0410*/ 	.word	0x000000a0
        /*0414*/ 	.short	0x010a
        /*0416*/ 	.byte	0xff
	.zero		1


	//   ....[47]....
        /*0418*/ 	.word	0x000020d0
        /*041c*/ 	.word	0x00000002
        /*0420*/ 	.word	0x00000000
        /*0424*/ 	.short	0x0101
        /*0426*/ 	.byte	0xff
	.zero		1


	//   ....[48]....
        /*0428*/ 	.word	0x00002630
        /*042c*/ 	.word	0x000000ff
        /*0430*/ 	.word	0x00000000
        /*0434*/ 	.short	0x010a
        /*0436*/ 	.byte	0x04
	.zero		1


	//   ....[49]....
        /*0438*/ 	.word	0x000026c0
        /*043c*/ 	.word	0x000000ff
        /*0440*/ 	.word	0x00000000
        /*0444*/ 	.short	0x010a
        /*0446*/ 	.byte	0x04
	.zero		1


	//   ....[50]....
        /*0448*/ 	.word	0x00002750
        /*044c*/ 	.word	0x000000ff
        /*0450*/ 	.word	0x00000000
        /*0454*/ 	.short	0x010a
        /*0456*/ 	.byte	0x04
	.zero		1


	//   ....[51]....
        /*0458*/ 	.word	0x000027e0
        /*045c*/ 	.word	0x000000ff
        /*0460*/ 	.word	0x00000000
        /*0464*/ 	.short	0x010a
        /*0466*/ 	.byte	0x04
	.zero		1


	//   ....[52]....
        /*0468*/ 	.word	0x00002880
        /*046c*/ 	.word	0x00000000
        /*0470*/ 	.word	0x00000000
        /*0474*/ 	.short	0x010a
        /*0476*/ 	.byte	0xff
	.zero		1


	//   ....[53]....
        /*0478*/ 	.word	0x000029b0
        /*047c*/ 	.word	0x00000000
        /*0480*/ 	.word	0x00000100
        /*0484*/ 	.short	0x010a
        /*0486*/ 	.byte	0xff
	.zero		1


	//   ....[54]....
        /*0488*/ 	.word	0x00002a20
        /*048c*/ 	.word	0x00000004
        /*0490*/ 	.word	0x00000000
        /*0494*/ 	.short	0x0101
        /*0496*/ 	.byte	0xff
	.zero		1


	//   ....[55]....
        /*0498*/ 	.word	0x00002a40
        /*049c*/ 	.word	0x000000ff
        /*04a0*/ 	.word	0x000000b0
        /*04a4*/ 	.short	0x010a
        /*04a6*/ 	.byte	0x05
	.zero		1


	//   ....[56]....
        /*04a8*/ 	.word	0x00002b60
        /*04ac*/ 	.word	0x00000000
        /*04b0*/ 	.word	0x000000a0
        /*04b4*/ 	.short	0x010a
        /*04b6*/ 	.byte	0xff
	.zero		1


	//   ....[57]....
        /*04b8*/ 	.word	0x00002c60
        /*04bc*/ 	.word	0x00000000
        /*04c0*/ 	.word	0x00000000
        /*04c4*/ 	.short	0x0101
        /*04c6*/ 	.byte	0xff
	.zero		1


	//   ....[58]....
        /*04c8*/ 	.word	0x00002cf0
        /*04cc*/ 	.word	0x000000ff
        /*04d0*/ 	.word	0x000000b0
        /*04d4*/ 	.short	0x0106
        /*04d6*/ 	.byte	0x05
	.zero		1


	//   ....[59]....
        /*04d8*/ 	.word	0x00002d10
        /*04dc*/ 	.word	0x000000ff
        /*04e0*/ 	.word	0x000000b0
        /*04e4*/ 	.short	0x010a
        /*04e6*/ 	.byte	0x05
	.zero		1


	//   ....[60]....
        /*04e8*/ 	.word	0x00002da0
        /*04ec*/ 	.word	0x000000ff
        /*04f0*/ 	.word	0x000000b0
        /*04f4*/ 	.short	0x0106
        /*04f6*/ 	.byte	0x04
	.zero		1


	//   ....[61]....
        /*04f8*/ 	.word	0x00002de0
        /*04fc*/ 	.word	0x00000000
        /*0500*/ 	.word	0x000000b0
        /*0504*/ 	.short	0x010a
        /*0506*/ 	.byte	0xff
	.zero		1


	//   ....[62]....
        /*0508*/ 	.word	0x00003020
        /*050c*/ 	.word	0x000000ff
        /*0510*/ 	.word	0x00000008
        /*0514*/ 	.short	0x010a
        /*0516*/ 	.byte	0x06
	.zero		1


	//   ....[63]....
        /*0518*/ 	.word	0x00003040
        /*051c*/ 	.word	0x000000ff
        /*0520*/ 	.word	0x00000008
        /*0524*/ 	.short	0x010a
        /*0526*/ 	.byte	0x06
	.zero		1


	//   ....[64]....
        /*0528*/ 	.word	0x000031d0
        /*052c*/ 	.word	0x000000ff
        /*0530*/ 	.word	0x00000008
        /*0534*/ 	.short	0x010a
        /*0536*/ 	.byte	0x06
	.zero		1


	//   ....[65]....
        /*0538*/ 	.word	0x000031f0
        /*053c*/ 	.word	0x000000ff
        /*0540*/ 	.word	0x00000008
        /*0544*/ 	.short	0x010a
        /*0546*/ 	.byte	0x06
	.zero		1


	//   ....[66]....
        /*0548*/ 	.word	0x000032b0
        /*054c*/ 	.word	0x000000ff
        /*0550*/ 	.word	0x00000000
        /*0554*/ 	.short	0x0101
        /*0556*/ 	.byte	0x07
	.zero		1


	//   ....[67]....
        /*0558*/ 	.word	0x000035d0
        /*055c*/ 	.word	0x00000000
        /*0560*/ 	.word	0x000000a0
        /*0564*/ 	.short	0x010a
        /*0566*/ 	.byte	0xff
	.zero		1


	//   ....[68]....
        /*0568*/ 	.word	0x00003690
        /*056c*/ 	.word	0x00000000
        /*0570*/ 	.word	0x00000000
        /*0574*/ 	.short	0x0101
        /*0576*/ 	.byte	0xff
	.zero		1


	//   ....[69]....
        /*0578*/ 	.word	0x00003750
        /*057c*/ 	.word	0x000000ff
        /*0580*/ 	.word	0x00000000
        /*0584*/ 	.short	0x010a
        /*0586*/ 	.byte	0x08
	.zero		1


	//   ....[70]....
        /*0588*/ 	.word	0x00003760
        /*058c*/ 	.word	0x000000ff
        /*0590*/ 	.word	0x000000e0
        /*0594*/ 	.short	0x010a
        /*0596*/ 	.byte	0x09
	.zero		1


	//   ....[71]....
        /*0598*/ 	.word	0x00003810
        /*059c*/ 	.word	0x000000ff
        /*05a0*/ 	.word	0x00000000
        /*05a4*/ 	.short	0x010a
        /*05a6*/ 	.byte	0x08
	.zero		1


	//   ....[72]....
        /*05a8*/ 	.word	0x00003940
        /*05ac*/ 	.word	0x000000ff
        /*05b0*/ 	.word	0x00000000
        /*05b4*/ 	.short	0x010a
        /*05b6*/ 	.byte	0x1e
	.zero		1


	//   ....[73]....
        /*05b8*/ 	.word	0x00003c40
        /*05bc*/ 	.word	0x000000ff
        /*05c0*/ 	.word	0x00000000
        /*05c4*/ 	.short	0x010a
        /*05c6*/ 	.byte	0x08
	.zero		1


	//   ....[74]....
        /*05c8*/ 	.word	0x00003cd0
        /*05cc*/ 	.word	0x000000ff
        /*05d0*/ 	.word	0x00000000
        /*05d4*/ 	.short	0x010a
        /*05d6*/ 	.byte	0x08
	.zero		1


	//   ....[75]....
        /*05d8*/ 	.word	0x00003d60
        /*05dc*/ 	.word	0x000000ff
        /*05e0*/ 	.word	0x00000000
        /*05e4*/ 	.short	0x010a
        /*05e6*/ 	.byte	0x08
	.zero		1


	//   ....[76]....
        /*05e8*/ 	.word	0x00003e00
        /*05ec*/ 	.word	0x00000000
        /*05f0*/ 	.word	0x00000000
        /*05f4*/ 	.short	0x010a
        /*05f6*/ 	.byte	0xff
	.zero		1


	//   ....[77]....
        /*05f8*/ 	.word	0x00003e40
        /*05fc*/ 	.word	0x00000000
        /*0600*/ 	.word	0x00000000
        /*0604*/ 	.short	0x010a
        /*0606*/ 	.byte	0xff
	.zero		1


	//   ....[78]....
        /*0608*/ 	.word	0x00003eb0
        /*060c*/ 	.word	0x000000ff
        /*0610*/ 	.word	0x00000000
        /*0614*/ 	.short	0x0101
        /*0616*/ 	.byte	0x05
	.zero		1


	//   ....[79]....
        /*0618*/ 	.word	0x00003ef0
        /*061c*/ 	.word	0x000000ff
        /*0620*/ 	.word	0x00000120
        /*0624*/ 	.short	0x010a
        /*0626*/ 	.byte	0x07
	.zero		1


	//   ....[80]....
        /*0628*/ 	.word	0x00003f40
        /*062c*/ 	.word	0x000000ff
        /*0630*/ 	.word	0x00000000
        /*0634*/ 	.short	0x0101
        /*0636*/ 	.byte	0x05
	.zero		1


	//   ....[81]....
        /*0638*/ 	.word	0x00004390
        /*063c*/ 	.word	0x00000000
        /*0640*/ 	.word	0x000000a0
        /*0644*/ 	.short	0x010a
        /*0646*/ 	.byte	0xff
	.zero		1


	//   ....[82]....
        /*0648*/ 	.word	0x00004450
        /*064c*/ 	.word	0x00000000
        /*0650*/ 	.word	0x00000000
        /*0654*/ 	.short	0x0101
        /*0656*/ 	.byte	0xff
	.zero		1


	//   ....[83]....
        /*0658*/ 	.word	0x00004770
        /*065c*/ 	.word	0x000000ff
        /*0660*/ 	.word	0x00000098
        /*0664*/ 	.short	0x010a
        /*0666*/ 	.byte	0x07
	.zero		1


	//   ....[84]....
        /*0668*/ 	.word	0x00004960
        /*066c*/ 	.word	0x000000ff
        /*0670*/ 	.word	0x00000070
        /*0674*/ 	.short	0x010a
        /*0676*/ 	.byte	0x07
	.zero		1


	//   ....[85]....
        /*0678*/ 	.word	0x00004b50
        /*067c*/ 	.word	0x000000ff
        /*0680*/ 	.word	0x00000050
        /*0684*/ 	.short	0x010b
        /*0686*/ 	.byte	0x07
	.zero		1


	//   ....[86]....
        /*0688*/ 	.word	0x00004b60
        /*068c*/ 	.word	0x000000ff
        /*0690*/ 	.word	0x00000000
        /*0694*/ 	.short	0x0101
        /*0696*/ 	.byte	0x0e
	.zero		1


	//   ....[87]....
        /*0698*/ 	.word	0x00004b80
        /*069c*/ 	.word	0x000000ff
        /*06a0*/ 	.word	0x00000078
        /*06a4*/ 	.short	0x010a
        /*06a6*/ 	.byte	0x07
	.zero		1


	//   ....[88]....
        /*06a8*/ 	.word	0x00004d30
        /*06ac*/ 	.word	0x000000ff
        /*06b0*/ 	.word	0x00000058
        /*06b4*/ 	.short	0x010b
        /*06b6*/ 	.byte	0x07
	.zero		1


	//   ....[89]....
        /*06b8*/ 	.word	0x00004d40
        /*06bc*/ 	.word	0x000000ff
        /*06c0*/ 	.word	0x00000000
        /*06c4*/ 	.short	0x0101
        /*06c6*/ 	.byte	0x0e
	.zero		1


	//   ....[90]....
        /*06c8*/ 	.word	0x00004d50
        /*06cc*/ 	.word	0x000000ff
        /*06d0*/ 	.word	0x00000080
        /*06d4*/ 	.short	0x010a
        /*06d6*/ 	.byte	0x07
	.zero		1


	//   ....[91]....
        /*06d8*/ 	.word	0x00004f80
        /*06dc*/ 	.word	0x000000ff
        /*06e0*/ 	.word	0x00000060
        /*06e4*/ 	.short	0x010b
        /*06e6*/ 	.byte	0x07
	.zero		1


	//   ....[92]....
        /*06e8*/ 	.word	0x00004ff0
        /*06ec*/ 	.word	0x000000ff
        /*06f0*/ 	.word	0x00000000
        /*06f4*/ 	.short	0x0101
        /*06f6*/ 	.byte	0x0e
	.zero		1


	//   ....[93]....
        /*06f8*/ 	.word	0x00005030
        /*06fc*/ 	.word	0x000000ff
        /*0700*/ 	.word	0x00000088
        /*0704*/ 	.short	0x010a
        /*0706*/ 	.byte	0x07
	.zero		1


	//   ....[94]....
        /*0708*/ 	.word	0x00005260
        /*070c*/ 	.word	0x000000ff
        /*0710*/ 	.word	0x00000068
        /*0714*/ 	.short	0x010b
        /*0716*/ 	.byte	0x07
	.zero		1


	//   ....[95]....
        /*0718*/ 	.word	0x00005280
        /*071c*/ 	.word	0x000000ff
        /*0720*/ 	.word	0x00000000
        /*0724*/ 	.short	0x0101
        /*0726*/ 	.byte	0x0d
	.zero		1


	//   ....[96]....
        /*0728*/ 	.word	0x000052b0
        /*072c*/ 	.word	0x000000ff
        /*0730*/ 	.word	0x00000070
        /*0734*/ 	.short	0x010a
        /*0736*/ 	.byte	0x07
	.zero		1


	//   ....[97]....
        /*0738*/ 	.word	0x000052d0
        /*073c*/ 	.word	0x000000ff
        /*0740*/ 	.word	0x00000078
        /*0744*/ 	.short	0x010a
        /*0746*/ 	.byte	0x07
	.zero		1


	//   ....[98]....
        /*0748*/ 	.word	0x000052f0
        /*074c*/ 	.word	0x000000ff
        /*0750*/ 	.word	0x00000080
        /*0754*/ 	.short	0x010a
        /*0756*/ 	.byte	0x07
	.zero		1


	//   ....[99]....
        /*0758*/ 	.word	0x00005330
        /*075c*/ 	.word	0x00000000
        /*0760*/ 	.word	0x00000088
        /*0764*/ 	.short	0x010a
        /*0766*/ 	.byte	0xff
	.zero		1


	//   ....[100]....
        /*0768*/ 	.word	0x00005680
        /*076c*/ 	.word	0x00000000
        /*0770*/ 	.word	0x000000a0
        /*0774*/ 	.short	0x010a
        /*0776*/ 	.byte	0xff
	.zero		1


	//   ....[101]....
        /*0778*/ 	.word	0x00005790
        /*077c*/ 	.word	0x00000000
        /*0780*/ 	.word	0x00000000
        /*0784*/ 	.short	0x0101
        /*0786*/ 	.byte	0xff
	.zero		1


	//   ....[102]....
        /*0788*/ 	.word	0x000061b0
        /*078c*/ 	.word	0x000000ff
        /*0790*/ 	.word	0x00000050
        /*0794*/ 	.short	0x010a
        /*0796*/ 	.byte	0x30
	.zero		1


	//   ....[103]....
        /*0798*/ 	.word	0x000061f0
        /*079c*/ 	.word	0x0000004a
        /*07a0*/ 	.word	0x000000c0
        /*07a4*/ 	.short	0x010a
        /*07a6*/ 	.byte	0xff
	.zero		1


	//   ....[104]....
        /*07a8*/ 	.word	0x00006300
        /*07ac*/ 	.word	0x000000ff
        /*07b0*/ 	.word	0x00000050
        /*07b4*/ 	.short	0x010a
        /*07b6*/ 	.byte	0x30
	.zero		1


	//   ....[105]....
        /*07b8*/ 	.word	0x000063d0
        /*07bc*/ 	.word	0x0000004a
        /*07c0*/ 	.word	0x000000c0
        /*07c4*/ 	.short	0x010a
        /*07c6*/ 	.byte	0xff
	.zero		1


	//   ....[106]....
        /*07c8*/ 	.word	0x00006b80
        /*07cc*/ 	.word	0x00000000
        /*07d0*/ 	.word	0x00000000
        /*07d4*/ 	.short	0x0101
        /*07d6*/ 	.byte	0xff
	.zero		1


	//   ....[107]....
        /*07d8*/ 	.word	0x00006b90
        /*07dc*/ 	.word	0x00000003
        /*07e0*/ 	.word	0x00000050
        /*07e4*/ 	.short	0x010a
        /*07e6*/ 	.byte	0xff
	.zero		1


	//   ....[108]....
        /*07e8*/ 	.word	0x00006c50
        /*07ec*/ 	.word	0x00000003
        /*07f0*/ 	.word	0x00000050
        /*07f4*/ 	.short	0x010a
        /*07f6*/ 	.byte	0xff
	.zero		1


	//   ....[109]....
        /*07f8*/ 	.word	0x00007440
        /*07fc*/ 	.word	0x00000052
        /*0800*/ 	.word	0x00000000
        /*0804*/ 	.short	0x0101
        /*0806*/ 	.byte	0xff
	.zero		1


	//   ....[110]....
        /*0808*/ 	.word	0x00007460
        /*080c*/ 	.word	0x00000053
        /*0810*/ 	.word	0x00000050
        /*0814*/ 	.short	0x010a
        /*0816*/ 	.byte	0xff
	.zero		1


	//   ....[111]....
        /*0818*/ 	.word	0x00007510
        /*081c*/ 	.word	0x00000053
        /*0820*/ 	.word	0x00000050
        /*0824*/ 	.short	0x010a
        /*0826*/ 	.byte	0xff
	.zero		1


	//   ....[112]....
        /*0828*/ 	.word	0x00007d00
        /*082c*/ 	.word	0x00000052
        /*0830*/ 	.word	0x00000000
        /*0834*/ 	.short	0x0101
        /*0836*/ 	.byte	0xff
	.zero		1


	//   ....[113]....
        /*0838*/ 	.word	0x00007d20
        /*083c*/ 	.word	0x00000058
        /*0840*/ 	.word	0x00000050
        /*0844*/ 	.short	0x010a
        /*0846*/ 	.byte	0xff
	.zero		1


	//   ....[114]....
        /*0848*/ 	.word	0x00007dd0
        /*084c*/ 	.word	0x00000058
        /*0850*/ 	.word	0x00000050
        /*0854*/ 	.short	0x010a
        /*0856*/ 	.byte	0xff
	.zero		1


	//   ....[115]....
        /*0858*/ 	.word	0x00008080
        /*085c*/ 	.word	0x0000004a
        /*0860*/ 	.word	0x00000000
        /*0864*/ 	.short	0x0101
        /*0866*/ 	.byte	0xff
	.zero		1


	//   ....[116]....
        /*0868*/ 	.word	0x00008610
        /*086c*/ 	.word	0x00000002
        /*0870*/ 	.word	0x00000000
        /*0874*/ 	.short	0x0101
        /*0876*/ 	.byte	0xff
	.zero		1


	//   ....[117]....
        /*0878*/ 	.word	0x00008880
        /*087c*/ 	.word	0x000000ff
        /*0880*/ 	.word	0x00000000
        /*0884*/ 	.short	0x0101
        /*0886*/ 	.byte	0x04
	.zero		1


	//   ....[118]....
        /*0888*/ 	.word	0x000088a0
        /*088c*/ 	.word	0x00000003
        /*0890*/ 	.word	0x00000110
        /*0894*/ 	.short	0x010a
        /*0896*/ 	.byte	0xff
	.zero		1


	//   ....[119]....
        /*0898*/ 	.word	0x00008900
        /*089c*/ 	.word	0x00000002
        /*08a0*/ 	.word	0x00000028
        /*08a4*/ 	.short	0x010a
        /*08a6*/ 	.byte	0xff
	.zero		1


	//   ....[120]....
        /*08a8*/ 	.word	0x00008960
        /*08ac*/ 	.word	0x00000002
        /*08b0*/ 	.word	0x00000028
        /*08b4*/ 	.short	0x010a
        /*08b6*/ 	.byte	0xff
	.zero		1


	//   ....[121]....
        /*08b8*/ 	.word	0x000089b0
        /*08bc*/ 	.word	0x00000002
        /*08c0*/ 	.word	0x000000a0
        /*08c4*/ 	.short	0x010a
        /*08c6*/ 	.byte	0xff
	.zero		1


	//   ....[122]....
        /*08c8*/ 	.word	0x00008a10
        /*08cc*/ 	.word	0x00000000
        /*08d0*/ 	.word	0x00000000
        /*08d4*/ 	.short	0x010a
        /*08d6*/ 	.byte	0xff
	.zero		1


	//   ....[123]....
        /*08d8*/ 	.word	0x00008a70
        /*08dc*/ 	.word	0x00000000
        /*08e0*/ 	.word	0x00000000
        /*08e4*/ 	.short	0x010a
        /*08e6*/ 	.byte	0xff
	.zero		1


	//   ....[124]....
        /*08e8*/ 	.word	0x00008ad0
        /*08ec*/ 	.word	0x00000000
        /*08f0*/ 	.word	0x00000000
        /*08f4*/ 	.short	0x010a
        /*08f6*/ 	.byte	0xff
	.zero		1


	//   ....[125]....
        /*08f8*/ 	.word	0x00008b30
        /*08fc*/ 	.word	0x00000000
        /*0900*/ 	.word	0x00000000
        /*0904*/ 	.short	0x010a
        /*0906*/ 	.byte	0xff
	.zero		1


	//   ....[126]....
        /*0908*/ 	.word	0x00008b80
        /*090c*/ 	.word	0x00000000
        /*0910*/ 	.word	0x00000100
        /*0914*/ 	.short	0x010a
        /*0916*/ 	.byte	0xff
	.zero		1


	//   ....[127]....
        /*0918*/ 	.word	0x00008be0
        /*091c*/ 	.word	0x00000000
        /*0920*/ 	.word	0x000000b0
        /*0924*/ 	.short	0x010a
        /*0926*/ 	.byte	0xff
	.zero		1


	//   ....[128]....
        /*0928*/ 	.word	0x00008c30
        /*092c*/ 	.word	0x00000000
        /*0930*/ 	.word	0x000000a0
        /*0934*/ 	.short	0x010a
        /*0936*/ 	.byte	0xff
	.zero		1


	//   ....[129]....
        /*0938*/ 	.word	0x00008c90
        /*093c*/ 	.word	0x00000000
        /*0940*/ 	.word	0x000000b0
        /*0944*/ 	.short	0x010a
        /*0946*/ 	.byte	0xff
	.zero		1


	//   ....[130]....
        /*0948*/ 	.word	0x00008cf0
        /*094c*/ 	.word	0x00000004
        /*0950*/ 	.word	0x00000008
        /*0954*/ 	.short	0x010a
        /*0956*/ 	.byte	0xff
	.zero		1


	//   ....[131]....
        /*0958*/ 	.word	0x00008dd0
        /*095c*/ 	.word	0x00000002
        /*0960*/ 	.word	0x00000008
        /*0964*/ 	.short	0x010a
        /*0966*/ 	.byte	0xff
	.zero		1


	//   ....[132]....
        /*0968*/ 	.word	0x00008e20
        /*096c*/ 	.word	0x00000000
        /*0970*/ 	.word	0x000000a0
        /*0974*/ 	.short	0x010a
        /*0976*/ 	.byte	0xff
	.zero		1


	//   ....[133]....
        /*0978*/ 	.word	0x00008e80
        /*097c*/ 	.word	0x00000000
        /*0980*/ 	.word	0x000000e0
        /*0984*/ 	.short	0x010a
        /*0986*/ 	.byte	0xff
	.zero		1


	//   ....[134]....
        /*0988*/ 	.word	0x00008ee0
        /*098c*/ 	.word	0x00000000
        /*0990*/ 	.word	0x00000000
        /*0994*/ 	.short	0x010a
        /*0996*/ 	.byte	0xff
	.zero		1


	//   ....[135]....
        /*0998*/ 	.word	0x00008f40
        /*099c*/ 	.word	0x00000000
        /*09a0*/ 	.word	0x00000000
        /*09a4*/ 	.short	0x010a
        /*09a6*/ 	.byte	0xff
	.zero		1


	//   ....[136]....
        /*09a8*/ 	.word	0x00008fa0
        /*09ac*/ 	.word	0x00000000
        /*09b0*/ 	.word	0x00000000
        /*09b4*/ 	.short	0x010a
        /*09b6*/ 	.byte	0xff
	.zero		1


	//   ....[137]....
        /*09b8*/ 	.word	0x00009000
        /*09bc*/ 	.word	0x00000000
        /*09c0*/ 	.word	0x00000000
        /*09c4*/ 	.short	0x010a
        /*09c6*/ 	.byte	0xff
	.zero		1


	//   ....[138]....
        /*09c8*/ 	.word	0x00009060
        /*09cc*/ 	.word	0x00000000
        /*09d0*/ 	.word	0x00000120
        /*09d4*/ 	.short	0x010a
        /*09d6*/ 	.byte	0xff
	.zero		1


	//   ....[139]....
        /*09d8*/ 	.word	0x000090b0
        /*09dc*/ 	.word	0x00000000
        /*09e0*/ 	.word	0x000000a0
        /*09e4*/ 	.short	0x010a
        /*09e6*/ 	.byte	0xff
	.zero		1


	//   ....[140]....
        /*09e8*/ 	.word	0x00009110
        /*09ec*/ 	.word	0x00000000
        /*09f0*/ 	.word	0x00000098
        /*09f4*/ 	.short	0x010a
        /*09f6*/ 	.byte	0xff
	.zero		1


	//   ....[141]....
        /*09f8*/ 	.word	0x00009170
        /*09fc*/ 	.word	0x00000003
        /*0a00*/ 	.word	0x00000070
        /*0a04*/ 	.short	0x010a
        /*0a06*/ 	.byte	0xff
	.zero		1


	//   ....[142]....
        /*0a08*/ 	.word	0x000091d0
        /*0a0c*/ 	.word	0x00000003
        /*0a10*/ 	.word	0x00000078
        /*0a14*/ 	.short	0x010a
        /*0a16*/ 	.byte	0xff
	.zero		1


	//   ....[143]....
        /*0a18*/ 	.word	0x00009230
        /*0a1c*/ 	.word	0x00000003
        /*0a20*/ 	.word	0x00000080
        /*0a24*/ 	.short	0x010a
        /*0a26*/ 	.byte	0xff
	.zero		1


	//   ....[144]....
        /*0a28*/ 	.word	0x00009290
        /*0a2c*/ 	.word	0x00000003
        /*0a30*/ 	.word	0x00000088
        /*0a34*/ 	.short	0x010a
        /*0a36*/ 	.byte	0xff
	.zero		1


	//   ....[145]....
        /*0a38*/ 	.word	0x000092f0
        /*0a3c*/ 	.word	0x00000000
        /*0a40*/ 	.word	0x00000070
        /*0a44*/ 	.short	0x010a
        /*0a46*/ 	.byte	0xff
	.zero		1


	//   ....[146]....
        /*0a48*/ 	.word	0x00009350
        /*0a4c*/ 	.word	0x00000000
        /*0a50*/ 	.word	0x00000078
        /*0a54*/ 	.short	0x010a
        /*0a56*/ 	.byte	0xff
	.zero		1


	//   ....[147]....
        /*0a58*/ 	.word	0x000093b0
        /*0a5c*/ 	.word	0x00000000
        /*0a60*/ 	.word	0x00000080
        /*0a64*/ 	.short	0x010a
        /*0a66*/ 	.byte	0xff
	.zero		1


	//   ....[148]....
        /*0a68*/ 	.word	0x00009400
        /*0a6c*/ 	.word	0x00000000
        /*0a70*/ 	.word	0x000000a0
        /*0a74*/ 	.short	0x010a
        /*0a76*/ 	.byte	0xff
	.zero		1


	//   ....[149]....
        /*0a78*/ 	.word	0x00009460
        /*0a7c*/ 	.word	0x00000000
        /*0a80*/ 	.word	0x00000050
        /*0a84*/ 	.short	0x010a
        /*0a86*/ 	.byte	0xff
	.zero		1


	//   ....[150]....
        /*0a88*/ 	.word	0x000094b0
        /*0a8c*/ 	.word	0x0000004a
        /*0a90*/ 	.word	0x000000c0
        /*0a94*/ 	.short	0x010a
        /*0a96*/ 	.byte	0xff
	.zero		1


	//   ....[151]....
        /*0a98*/ 	.word	0x00009500
        /*0a9c*/ 	.word	0x00000003
        /*0aa0*/ 	.word	0x00000050
        /*0aa4*/ 	.short	0x010a
        /*0aa6*/ 	.byte	0xff
	.zero		1


	//   ....[152]....
        /*0aa8*/ 	.word	0x00009550
        /*0aac*/ 	.word	0x00000053
        /*0ab0*/ 	.word	0x00000050
        /*0ab4*/ 	.short	0x010a
        /*0ab6*/ 	.byte	0xff
	.zero		1


	//   ....[153]....
        /*0ab8*/ 	.word	0x000095a0
        /*0abc*/ 	.word	0x00000058
        /*0ac0*/ 	.word	0x00000050
        /*0ac4*/ 	.short	0x010a
        /*0ac6*/ 	.byte	0xff
	.zero		1


	//----- nvinfo : EIATTR_NUM_MBARRIERS
	.align		4
.L_47:
        /*0ac8*/ 	.byte	0x03, 0x38
        /*0aca*/ 	.short	0x0025


	//----- nvinfo : EIATTR_EXIT_INSTR_OFFSETS
	.align		4
        /*0acc*/ 	.byte	0x04, 0x1c
        /*0ace*/ 	.short	(.L_49 - .L_48)


	//   ....[0]....
.L_48:
        /*0ad0*/ 	.word	0x000028b0


	//   ....[1]....
        /*0ad4*/ 	.word	0x00002db0


	//   ....[2]....
        /*0ad8*/ 	.word	0x00002e10


	//   ....[3]....
        /*0adc*/ 	.word	0x00004170


	//   ....[4]....
        /*0ae0*/ 	.word	0x00005360


	//   ....[5]....
        /*0ae4*/ 	.word	0x000053a0


	//   ....[6]....
        /*0ae8*/ 	.word	0x00008770


	//   ....[7]....
        /*0aec*/ 	.word	0x000087f0


	//   ....[8]....
        /*0af0*/ 	.word	0x00008820


	//   ....[9]....
        /*0af4*/ 	.word	0x00008890


	//----- nvinfo : EIATTR_MAX_THREADS
	.align		4
.L_49:
        /*0af8*/ 	.byte	0x04, 0x05
        /*0afa*/ 	.short	(.L_51 - .L_50)
.L_50:
        /*0afc*/ 	.word	0x00000100
        /*0b00*/ 	.word	0x00000001
        /*0b04*/ 	.word	0x00000001


	//----- nvinfo : EIATTR_CRS_STACK_SIZE
	.align		4
.L_51:
        /*0b08*/ 	.byte	0x04, 0x1e
        /*0b0a*/ 	.short	(.L_53 - .L_52)
.L_52:
        /*0b0c*/ 	.word	0x00000000


	//----- nvinfo : EIATTR_CBANK_PARAM_SIZE
	.align		4
.L_53:
        /*0b10*/ 	.byte	0x03, 0x19
        /*0b12*/ 	.short	0x0800


	//----- nvinfo : EIATTR_PARAM_CBANK
	.align		4
        /*0b14*/ 	.byte	0x04, 0x0a
        /*0b16*/ 	.short	(.L_55 - .L_54)
	.align		4
.L_54:
        /*0b18*/ 	.word	index@(.nv.constant0._ZN7cutlass13device_kernelINS_4gemm6kernel13GemmUniversalIN4cute5tupleIJiiiiEEENS1_10collective13CollectiveMmaINS1_35MainloopSm100TmaUmmaWarpSpecializedILi5ELi2ELi4ENS5_IJNS4_1CILi2EEENSA_ILi1EEESC_EEEEENS5_IJNSA_ILi128EEESF_NSA_ILi64EEEEEENS_6half_tENS5_IJSC_llEEESI_SJ_NS4_8TiledMMAINS4_8MMA_AtomIJNS4_26SM100_MMA_F16BF16_2x1SM_SSISI_SI_fLi128ELi128ELNS4_4UMMA5MajorE1ELSO_1ELNSN_7ScaleInE0ELSP_0EEEEEENS4_6LayoutINS5_IJSC_SC_SC_EEENS5_IJNSA_ILi0EEESU_SU_EEEEENS5_IJNS4_10UnderscoreESX_SX_EEEEENS4_18SM100_TMA_2SM_LOADENS4_14ComposedLayoutINS4_7SwizzleILi3ELi4ELi3EEENS4_18smem_ptr_flag_bitsILi16EEENSS_INS5_IJSG_NSA_ILi8EEEEEENS5_IJSC_SG_EEEEEEEvNS4_8identityES10_S1A_vS1B_EENS_8epilogue10collective18CollectiveEpilogueINS1D_23Sm100TmaWarpSpecializedILi4ELi2ELi16ELb1ELb0EEEJNS5_IJSG_SF_SG_EEENS5_IJNSS_ISG_SC_EENSS_INS5_IJNSA_ILi16EEESB_EEES18_EEEEESI_NS5_IJlSC_lEEESI_S1O_NS1D_6fusion15FusionCallbacksIS1H_NS1P_17LinearCombinationISI_fSI_fLNS_15FloatRoundStyleE2EEES1I_S1N_JEEENS4_5SM1004TMEM4LOAD26SM100_TMEM_LOAD_32dp32b16xENS4_13SM90_TMA_LOADENS11_INS12_ILi1ELi4ELi3EEES15_NSS_INS5_IJS16_S1K_EEENS5_IJS1K_SC_EEEEEEENS4_39AutoVectorizingCopyWithAssumedAlignmentILi128EEENS4_14SM90_TMA_STOREES24_S26_S26_EEEvvEEEEvNT_6ParamsE)
        /*0b1c*/ 	.short	0x0380
        /*0b1e*/ 	.short	0x0800


	//----- nvinfo : EIATTR_SW_WAR
	.align		4
.L_55:
        /*0b20*/ 	.byte	0x04, 0x36
        /*0b22*/ 	.short	(.L_57 - .L_56)
.L_56:
        /*0b24*/ 	.word	0x00000008
.L_57:


//--------------------- .nv.callgraph             --------------------------
	.section	.nv.callgraph,"",@"SHT_CUDA_CALLGRAPH"
	.align	4
	.sectionentsize	8
	.align		4
        /*0000*/ 	.word	0x00000000
	.align		4
        /*0004*/ 	.word	0xffffffff
	.align		4
        /*0008*/ 	.word	index@(_ZN7cutlass13device_kernelINS_4gemm6kernel13GemmUniversalIN4cute5tupleIJiiiiEEENS1_10collective13CollectiveMmaINS1_35MainloopSm100TmaUmmaWarpSpecializedILi5ELi2ELi4ENS5_IJNS4_1CILi2EEENSA_ILi1EEESC_EEEEENS5_IJNSA_ILi128EEESF_NSA_ILi64EEEEEENS_6half_tENS5_IJSC_llEEESI_SJ_NS4_8TiledMMAINS4_8MMA_AtomIJNS4_26SM100_MMA_F16BF16_2x1SM_SSISI_SI_fLi128ELi128ELNS4_4UMMA5MajorE1ELSO_1ELNSN_7ScaleInE0ELSP_0EEEEEENS4_6LayoutINS5_IJSC_SC_SC_EEENS5_IJNSA_ILi0EEESU_SU_EEEEENS5_IJNS4_10UnderscoreESX_SX_EEEEENS4_18SM100_TMA_2SM_LOADENS4_14ComposedLayoutINS4_7SwizzleILi3ELi4ELi3EEENS4_18smem_ptr_flag_bitsILi16EEENSS_INS5_IJSG_NSA_ILi8EEEEEENS5_IJSC_SG_EEEEEEEvNS4_8identityES10_S1A_vS1B_EENS_8epilogue10collective18CollectiveEpilogueINS1D_23Sm100TmaWarpSpecializedILi4ELi2ELi16ELb1ELb0EEEJNS5_IJSG_SF_SG_EEENS5_IJNSS_ISG_SC_EENSS_INS5_IJNSA_ILi16EEESB_EEES18_EEEEESI_NS5_IJlSC_lEEESI_S1O_NS1D_6fusion15FusionCallbacksIS1H_NS1P_17LinearCombinationISI_fSI_fLNS_15FloatRoundStyleE2EEES1I_S1N_JEEENS4_5SM1004TMEM4LOAD26SM100_TMEM_LOAD_32dp32b16xENS4_13SM90_TMA_LOADENS11_INS12_ILi1ELi4ELi3EEES15_NSS_INS5_IJS16_S1K_EEENS5_IJS1K_SC_EEEEEEENS4_39AutoVectorizingCopyWithAssumedAlignmentILi128EEENS4_14SM90_TMA_STOREES24_S26_S26_EEEvvEEEEvNT_6ParamsE)
	.align		4
        /*000c*/ 	.word	index@(__assertfail)
	.align		4
        /*0010*/ 	.word	0x00000000
	.align		4
        /*0014*/ 	.word	0xfffffffe
	.align		4
        /*0018*/ 	.word	0x00000000
	.align		4
        /*001c*/ 	.word	0xfffffffd
	.align		4
        /*0020*/ 	.word	0x00000000
	.align		4
        /*0024*/ 	.word	0xfffffffc


//--------------------- .nv.constant4             --------------------------
	.section	.nv.constant4,"a",@progbits
	.align	8
	.align		8
.nv.constant4:
        /*0000*/ 	.dword	__assertfail
	.align		8
        /*0008*/ 	.dword	__unnamed_1
	.align		8
        /*0010*/ 	.dword	__unnamed_2
	.align		8
        /*0018*/ 	.dword	_ZN40_INTERNAL_807269f6_4_k_cu_aedbe6d2_285594cuda3std3__45__cpo5beginE
	.align		8
        /*0020*/ 	.dword	_ZN40_INTERNAL_807269f6_4_k_cu_aedbe6d2_285594cuda3std3__45__cpo3endE
	.align		8
        /*0028*/ 	.dword	_ZN40_INTERNAL_807269f6_4_k_cu_aedbe6d2_285594cuda3std3__45__cpo6cbeginE
	.align		8
        /*0030*/ 	.dword	_ZN40_INTERNAL_807269f6_4_k_cu_aedbe6d2_285594cuda3std3__45__cpo4cendE
	.align		8
        /*0038*/ 	.dword	_ZN40_INTERNAL_807269f6_4_k_cu_aedbe6d2_285594cuda3std3__442_GLOBAL__N__807269f6_4_k_cu_aedbe6d2_285596ignoreE
	.align		8
        /*0040*/ 	.dword	_ZN40_INTERNAL_807269f6_4_k_cu_aedbe6d2_285594cuda3std3__419piecewise_constructE
	.align		8
        /*0048*/ 	.dword	_ZN40_INTERNAL_807269f6_4_k_cu_aedbe6d2_285594cuda3std3__48in_placeE
	.align		8
        /*0050*/ 	.dword	_ZN40_INTERNAL_807269f6_4_k_cu_aedbe6d2_285594cuda3std6ranges3__45__cpo4swapE
	.align		8
        /*0058*/ 	.dword	_ZN40_INTERNAL_807269f6_4_k_cu_aedbe6d2_285594cuda3std6ranges3__45__cpo9iter_moveE
	.align		8
        /*0060*/ 	.dword	_ZN40_INTERNAL_807269f6_4_k_cu_aedbe6d2_285594cute7productE
	.align		8
        /*0068*/ 	.dword	_ZN40_INTERNAL_807269f6_4_k_cu_aedbe6d2_285594cute1_E
	.align		8
        /*0070*/ 	.dword	$str$25
	.align		8
        /*0078*/ 	.dword	$str$26
	.align		8
        /*0080*/ 	.dword	$str$27
	.align		8
        /*0088*/ 	.dword	$str$28


//--------------------- .text._ZN7cutlass13device_kernelINS_4gemm6kernel13GemmUniversalIN4cute5tupleIJiiiiEEENS1_10collective13CollectiveMmaINS1_35MainloopSm100TmaUmmaWarpSpecializedILi5ELi2ELi4ENS5_IJNS4_1CILi2EEENSA_ILi1EEESC_EEEEENS5_IJNSA_ILi128EEESF_NSA_ILi64EEEEEENS_6half_tENS5_IJSC_llEEESI_SJ_NS4_8TiledMMAINS4_8MMA_AtomIJNS4_26SM100_MMA_F16BF16_2x1SM_SSISI_SI_fLi128ELi128ELNS4_4UMMA5MajorE1ELSO_1ELNSN_7ScaleInE0ELSP_0EEEEEENS4_6LayoutINS5_IJSC_SC_SC_EEENS5_IJNSA_ILi0EEESU_SU_EEEEENS5_IJNS4_10UnderscoreESX_SX_EEEEENS4_18SM100_TMA_2SM_LOADENS4_14ComposedLayoutINS4_7SwizzleILi3ELi4ELi3EEENS4_18smem_ptr_flag_bitsILi16EEENSS_INS5_IJSG_NSA_ILi8EEEEEENS5_IJSC_SG_EEEEEEEvNS4_8identityES10_S1A_vS1B_EENS_8epilogue10collective18CollectiveEpilogueINS1D_23Sm100TmaWarpSpecializedILi4ELi2ELi16ELb1ELb0EEEJNS5_IJSG_SF_SG_EEENS5_IJNSS_ISG_SC_EENSS_INS5_IJNSA_ILi16EEESB_EEES18_EEEEESI_NS5_IJlSC_lEEESI_S1O_NS1D_6fusion15FusionCallbacksIS1H_NS1P_17LinearCombinationISI_fSI_fLNS_15FloatRoundStyleE2EEES1I_S1N_JEEENS4_5SM1004TMEM4LOAD26SM100_TMEM_LOAD_32dp32b16xENS4_13SM90_TMA_LOADENS11_INS12_ILi1ELi4ELi3EEES15_NSS_INS5_IJS16_S1K_EEENS5_IJS1K_SC_EEEEEEENS4_39AutoVectorizingCopyWithAssumedAlignmentILi128EEENS4_14SM90_TMA_STOREES24_S26_S26_EEEvvEEEEvNT_6ParamsE --------------------------
	.section	.text._ZN7cutlass13device_kernelINS_4gemm6kernel13GemmUniversalIN4cute5tupleIJiiiiEEENS1_10collective13CollectiveMmaINS1_35MainloopSm100TmaUmmaWarpSpecializedILi5ELi2ELi4ENS5_IJNS4_1CILi2EEENSA_ILi1EEESC_EEEEENS5_IJNSA_ILi128EEESF_NSA_ILi64EEEEEENS_6half_tENS5_IJSC_llEEESI_SJ_NS4_8TiledMMAINS4_8MMA_AtomIJNS4_26SM100_MMA_F16BF16_2x1SM_SSISI_SI_fLi128ELi128ELNS4_4UMMA5MajorE1ELSO_1ELNSN_7ScaleInE0ELSP_0EEEEEENS4_6LayoutINS5_IJSC_SC_SC_EEENS5_IJNSA_ILi0EEESU_SU_EEEEENS5_IJNS4_10UnderscoreESX_SX_EEEEENS4_18SM100_TMA_2SM_LOADENS4_14ComposedLayoutINS4_7SwizzleILi3ELi4ELi3EEENS4_18smem_ptr_flag_bitsILi16EEENSS_INS5_IJSG_NSA_ILi8EEEEEENS5_IJSC_SG_EEEEEEEvNS4_8identityES10_S1A_vS1B_EENS_8epilogue10collective18CollectiveEpilogueINS1D_23Sm100TmaWarpSpecializedILi4ELi2ELi16ELb1ELb0EEEJNS5_IJSG_SF_SG_EEENS5_IJNSS_ISG_SC_EENSS_INS5_IJNSA_ILi16EEESB_EEES18_EEEEESI_NS5_IJlSC_lEEESI_S1O_NS1D_6fusion15FusionCallbacksIS1H_NS1P_17LinearCombinationISI_fSI_fLNS_15FloatRoundStyleE2EEES1I_S1N_JEEENS4_5SM1004TMEM4LOAD26SM100_TMEM_LOAD_32dp32b16xENS4_13SM90_TMA_LOADENS11_INS12_ILi1ELi4ELi3EEES15_NSS_INS5_IJS16_S1K_EEENS5_IJS1K_SC_EEEEEEENS4_39AutoVectorizingCopyWithAssumedAlignmentILi128EEENS4_14SM90_TMA_STOREES24_S26_S26_EEEvvEEEEvNT_6ParamsE,"ax",@progbits
	.align	128
.text._ZN7cutlass13device_kernelINS_4gemm6kernel13GemmUniversalIN4cute5tupleIJiiiiEEENS1_10collective13CollectiveMmaINS1_35MainloopSm100TmaUmmaWarpSpecializedILi5ELi2ELi4ENS5_IJNS4_1CILi2EEENSA_ILi1EEESC_EEEEENS5_IJNSA_ILi128EEESF_NSA_ILi64EEEEEENS_6half_tENS5_IJSC_llEEESI_SJ_NS4_8TiledMMAINS4_8MMA_AtomIJNS4_26SM100_MMA_F16BF16_2x1SM_SSISI_SI_fLi128ELi128ELNS4_4UMMA5MajorE1ELSO_1ELNSN_7ScaleInE0ELSP_0EEEEEENS4_6LayoutINS5_IJSC_SC_SC_EEENS5_IJNSA_ILi0EEESU_SU_EEEEENS5_IJNS4_10UnderscoreESX_SX_EEEEENS4_18SM100_TMA_2SM_LOADENS4_14ComposedLayoutINS4_7SwizzleILi3ELi4ELi3EEENS4_18smem_ptr_flag_bitsILi16EEENSS_INS5_IJSG_NSA_ILi8EEEEEENS5_IJSC_SG_EEEEEEEvNS4_8identityES10_S1A_vS1B_EENS_8epilogue10collective18CollectiveEpilogueINS1D_23Sm100TmaWarpSpecializedILi4ELi2ELi16ELb1ELb0EEEJNS5_IJSG_SF_SG_EEENS5_IJNSS_ISG_SC_EENSS_INS5_IJNSA_ILi16EEESB_EEES18_EEEEESI_NS5_IJlSC_lEEESI_S1O_NS1D_6fusion15FusionCallbacksIS1H_NS1P_17LinearCombinationISI_fSI_fLNS_15FloatRoundStyleE2EEES1I_S1N_JEEENS4_5SM1004TMEM4LOAD26SM100_TMEM_LOAD_32dp32b16xENS4_13SM90_TMA_LOADENS11_INS12_ILi1ELi4ELi3EEES15_NSS_INS5_IJS16_S1K_EEENS5_IJS1K_SC_EEEEEEENS4_39AutoVectorizingCopyWithAssumedAlignmentILi128EEENS4_14SM90_TMA_STOREES24_S26_S26_EEEvvEEEEvNT_6ParamsE:
        .type           _ZN7cutlass13device_kernelINS_4gemm6kernel13GemmUniversalIN4cute5tupleIJiiiiEEENS1_10collective13CollectiveMmaINS1_35MainloopSm100TmaUmmaWarpSpecializedILi5ELi2ELi4ENS5_IJNS4_1CILi2EEENSA_ILi1EEESC_EEEEENS5_IJNSA_ILi128EEESF_NSA_ILi64EEEEEENS_6half_tENS5_IJSC_llEEESI_SJ_NS4_8TiledMMAINS4_8MMA_AtomIJNS4_26SM100_MMA_F16BF16_2x1SM_SSISI_SI_fLi128ELi128ELNS4_4UMMA5MajorE1ELSO_1ELNSN_7ScaleInE0ELSP_0EEEEEENS4_6LayoutINS5_IJSC_SC_SC_EEENS5_IJNSA_ILi0EEESU_SU_EEEEENS5_IJNS4_10UnderscoreESX_SX_EEEEENS4_18SM100_TMA_2SM_LOADENS4_14ComposedLayoutINS4_7SwizzleILi3ELi4ELi3EEENS4_18smem_ptr_flag_bitsILi16EEENSS_INS5_IJSG_NSA_ILi8EEEEEENS5_IJSC_SG_EEEEEEEvNS4_8identityES10_S1A_vS1B_EENS_8epilogue10collective18CollectiveEpilogueINS1D_23Sm100TmaWarpSpecializedILi4ELi2ELi16ELb1ELb0EEEJNS5_IJSG_SF_SG_EEENS5_IJNSS_ISG_SC_EENSS_INS5_IJNSA_ILi16EEESB_EEES18_EEEEESI_NS5_IJlSC_lEEESI_S1O_NS1D_6fusion15FusionCallbacksIS1H_NS1P_17LinearCombinationISI_fSI_fLNS_15FloatRoundStyleE2EEES1I_S1N_JEEENS4_5SM1004TMEM4LOAD26SM100_TMEM_LOAD_32dp32b16xENS4_13SM90_TMA_LOADENS11_INS12_ILi1ELi4ELi3EEES15_NSS_INS5_IJS16_S1K_EEENS5_IJS1K_SC_EEEEEEENS4_39AutoVectorizingCopyWithAssumedAlignmentILi128EEENS4_14SM90_TMA_STOREES24_S26_S26_EEEvvEEEEvNT_6ParamsE,@function
        .size           _ZN7cutlass13device_kernelINS_4gemm6kernel13GemmUniversalIN4cute5tupleIJiiiiEEENS1_10collective13CollectiveMmaINS1_35MainloopSm100TmaUmmaWarpSpecializedILi5ELi2ELi4ENS5_IJNS4_1CILi2EEENSA_ILi1EEESC_EEEEENS5_IJNSA_ILi128EEESF_NSA_ILi64EEEEEENS_6half_tENS5_IJSC_llEEESI_SJ_NS4_8TiledMMAINS4_8MMA_AtomIJNS4_26SM100_MMA_F16BF16_2x1SM_SSISI_SI_fLi128ELi128ELNS4_4UMMA5MajorE1ELSO_1ELNSN_7ScaleInE0ELSP_0EEEEEENS4_6LayoutINS5_IJSC_SC_SC_EEENS5_IJNSA_ILi0EEESU_SU_EEEEENS5_IJNS4_10UnderscoreESX_SX_EEEEENS4_18SM100_TMA_2SM_LOADENS4_14ComposedLayoutINS4_7SwizzleILi3ELi4ELi3EEENS4_18smem_ptr_flag_bitsILi16EEENSS_INS5_IJSG_NSA_ILi8EEEEEENS5_IJSC_SG_EEEEEEEvNS4_8identityES10_S1A_vS1B_EENS_8epilogue10collective18CollectiveEpilogueINS1D_23Sm100TmaWarpSpecializedILi4ELi2ELi16ELb1ELb0EEEJNS5_IJSG_SF_SG_EEENS5_IJNSS_ISG_SC_EENSS_INS5_IJNSA_ILi16EEESB_EEES18_EEEEESI_NS5_IJlSC_lEEESI_S1O_NS1D_6fusion15FusionCallbacksIS1H_NS1P_17LinearCombinationISI_fSI_fLNS_15FloatRoundStyleE2EEES1I_S1N_JEEENS4_5SM1004TMEM4LOAD26SM100_TMEM_LOAD_32dp32b16xENS4_13SM90_TMA_LOADENS11_INS12_ILi1ELi4ELi3EEES15_NSS_INS5_IJS16_S1K_EEENS5_IJS1K_SC_EEEEEEENS4_39AutoVectorizingCopyWithAssumedAlignmentILi128EEENS4_14SM90_TMA_STOREES24_S26_S26_EEEvvEEEEvNT_6ParamsE,(.L_x_200 - _ZN7cutlass13device_kernelINS_4gemm6kernel13GemmUniversalIN4cute5tupleIJiiiiEEENS1_10collective13CollectiveMmaINS1_35MainloopSm100TmaUmmaWarpSpecializedILi5ELi2ELi4ENS5_IJNS4_1CILi2EEENSA_ILi1EEESC_EEEEENS5_IJNSA_ILi128EEESF_NSA_ILi64EEEEEENS_6half_tENS5_IJSC_llEEESI_SJ_NS4_8TiledMMAINS4_8MMA_AtomIJNS4_26SM100_MMA_F16BF16_2x1SM_SSISI_SI_fLi128ELi128ELNS4_4UMMA5MajorE1ELSO_1ELNSN_7ScaleInE0ELSP_0EEEEEENS4_6LayoutINS5_IJSC_SC_SC_EEENS5_IJNSA_ILi0EEESU_SU_EEEEENS5_IJNS4_10UnderscoreESX_SX_EEEEENS4_18SM100_TMA_2SM_LOADENS4_14ComposedLayoutINS4_7SwizzleILi3ELi4ELi3EEENS4_18smem_ptr_flag_bitsILi16EEENSS_INS5_IJSG_NSA_ILi8EEEEEENS5_IJSC_SG_EEEEEEEvNS4_8identityES10_S1A_vS1B_EENS_8epilogue10collective18CollectiveEpilogueINS1D_23Sm100TmaWarpSpecializedILi4ELi2ELi16ELb1ELb0EEEJNS5_IJSG_SF_SG_EEENS5_IJNSS_ISG_SC_EENSS_INS5_IJNSA_ILi16EEESB_EEES18_EEEEESI_NS5_IJlSC_lEEESI_S1O_NS1D_6fusion15FusionCallbacksIS1H_NS1P_17LinearCombinationISI_fSI_fLNS_15FloatRoundStyleE2EEES1I_S1N_JEEENS4_5SM1004TMEM4LOAD26SM100_TMEM_LOAD_32dp32b16xENS4_13SM90_TMA_LOADENS11_INS12_ILi1ELi4ELi3EEES15_NSS_INS5_IJS16_S1K_EEENS5_IJS1K_SC_EEEEEEENS4_39AutoVectorizingCopyWithAssumedAlignmentILi128EEENS4_14SM90_TMA_STOREES24_S26_S26_EEEvvEEEEvNT_6ParamsE)
        .other          _ZN7cutlass13device_kernelINS_4gemm6kernel13GemmUniversalIN4cute5tupleIJiiiiEEENS1_10collective13CollectiveMmaINS1_35MainloopSm100TmaUmmaWarpSpecializedILi5ELi2ELi4ENS5_IJNS4_1CILi2EEENSA_ILi1EEESC_EEEEENS5_IJNSA_ILi128EEESF_NSA_ILi64EEEEEENS_6half_tENS5_IJSC_llEEESI_SJ_NS4_8TiledMMAINS4_8MMA_AtomIJNS4_26SM100_MMA_F16BF16_2x1SM_SSISI_SI_fLi128ELi128ELNS4_4UMMA5MajorE1ELSO_1ELNSN_7ScaleInE0ELSP_0EEEEEENS4_6LayoutINS5_IJSC_SC_SC_EEENS5_IJNSA_ILi0EEESU_SU_EEEEENS5_IJNS4_10UnderscoreESX_SX_EEEEENS4_18SM100_TMA_2SM_LOADENS4_14ComposedLayoutINS4_7SwizzleILi3ELi4ELi3EEENS4_18smem_ptr_flag_bitsILi16EEENSS_INS5_IJSG_NSA_ILi8EEEEEENS5_IJSC_SG_EEEEEEEvNS4_8identityES10_S1A_vS1B_EENS_8epilogue10collective18CollectiveEpilogueINS1D_23Sm100TmaWarpSpecializedILi4ELi2ELi16ELb1ELb0EEEJNS5_IJSG_SF_SG_EEENS5_IJNSS_ISG_SC_EENSS_INS5_IJNSA_ILi16EEESB_EEES18_EEEEESI_NS5_IJlSC_lEEESI_S1O_NS1D_6fusion15FusionCallbacksIS1H_NS1P_17LinearCombinationISI_fSI_fLNS_15FloatRoundStyleE2EEES1I_S1N_JEEENS4_5SM1004TMEM4LOAD26SM100_TMEM_LOAD_32dp32b16xENS4_13SM90_TMA_LOADENS11_INS12_ILi1ELi4ELi3EEES15_NSS_INS5_IJS16_S1K_EEENS5_IJS1K_SC_EEEEEEENS4_39AutoVectorizingCopyWithAssumedAlignmentILi128EEENS4_14SM90_TMA_STOREES24_S26_S26_EEEvvEEEEvNT_6ParamsE,@"STO_CUDA_ENTRY STV_DEFAULT"
_ZN7cutlass13device_kernelINS_4gemm6kernel13GemmUniversalIN4cute5tupleIJiiiiEEENS1_10collective13CollectiveMmaINS1_35MainloopSm100TmaUmmaWarpSpecializedILi5ELi2ELi4ENS5_IJNS4_1CILi2EEENSA_ILi1EEESC_EEEEENS5_IJNSA_ILi128EEESF_NSA_ILi64EEEEEENS_6half_tENS5_IJSC_llEEESI_SJ_NS4_8TiledMMAINS4_8MMA_AtomIJNS4_26SM100_MMA_F16BF16_2x1SM_SSISI_SI_fLi128ELi128ELNS4_4UMMA5MajorE1ELSO_1ELNSN_7ScaleInE0ELSP_0EEEEEENS4_6LayoutINS5_IJSC_SC_SC_EEENS5_IJNSA_ILi0EEESU_SU_EEEEENS5_IJNS4_10UnderscoreESX_SX_EEEEENS4_18SM100_TMA_2SM_LOADENS4_14ComposedLayoutINS4_7SwizzleILi3ELi4ELi3EEENS4_18smem_ptr_flag_bitsILi16EEENSS_INS5_IJSG_NSA_ILi8EEEEEENS5_IJSC_SG_EEEEEEEvNS4_8identityES10_S1A_vS1B_EENS_8epilogue10collective18CollectiveEpilogueINS1D_23Sm100TmaWarpSpecializedILi4ELi2ELi16ELb1ELb0EEEJNS5_IJSG_SF_SG_EEENS5_IJNSS_ISG_SC_EENSS_INS5_IJNSA_ILi16EEESB_EEES18_EEEEESI_NS5_IJlSC_lEEESI_S1O_NS1D_6fusion15FusionCallbacksIS1H_NS1P_17LinearCombinationISI_fSI_fLNS_15FloatRoundStyleE2EEES1I_S1N_JEEENS4_5SM1004TMEM4LOAD26SM100_TMEM_LOAD_32dp32b16xENS4_13SM90_TMA_LOADENS11_INS12_ILi1ELi4ELi3EEES15_NSS_INS5_IJS16_S1K_EEENS5_IJS1K_SC_EEEEEEENS4_39AutoVectorizingCopyWithAssumedAlignmentILi128EEENS4_14SM90_TMA_STOREES24_S26_S26_EEEvvEEEEvNT_6ParamsE:
[----:B------:R-:W1:Y:S01]  /*0000*/  LDC R1, c[0x0][0x37c] ;  /* 0x0000df00ff017b82 */ /* 0x000e620000000800 */
[----:B------:R-:W2:Y:S01]  /*0010*/  S2R R72, SR_TID.X ;  /* 0x0000000000487919 */ /* 0x000ea20000002100 */
[----:B------:R-:W3:Y:S06]  /*0020*/  LDCU.64 UR6, c[0x0][0x890] ;  /* 0x00011200ff0677ac */ /* 0x000eec0008000a00 */
[----:B------:R-:W4:Y:S01]  /*0030*/  S2UR UR37, SR_CgaCtaId ;  /* 0x00000000002579c3 */ /* 0x000f220000008800 */
[----:B------:R-:W-:Y:S02]  /*0040*/  PRMT R59, RZ, 0x7610, R59 ;  /* 0x00007610ff3b7816 */ /* 0x000fe4000000003b */
[----:B------:R-:W-:Y:S01]  /*0050*/  ELECT P1, URZ, PT ;  /* 0x0000000000ff782f */ /* 0x000fe20003820000 */
[----:B------:R-:W1:Y:S01]  /*0060*/  LDCU.64 UR46, c[0x0][0x358] ;  /* 0x00006b00ff2e77ac */ /* 0x000e620008000a00 */
[----:B---3--:R-:W-:-:S04]  /*0070*/  UISETP.NE.U32.AND UP0, UPT, UR6, URZ, UPT ;  /* 0x000000ff0600728c */ /* 0x008fc8000bf05070 */
[----:B------:R-:W-:Y:S02]  /*0080*/  UISETP.NE.AND.EX UP0, UPT, UR7, URZ, UPT, UP0 ;  /* 0x000000ff0700728c */ /* 0x000fe4000bf05300 */
[----:B----4-:R-:W-:Y:S02]  /*0090*/  ULOP3.LUT UR5, UR37, 0x1, URZ, 0xc0, !UPT ;  /* 0x0000000125057892 */ /* 0x010fe4000f8ec0ff */
[----:B------:R-:W-:Y:S01]  /*00a0*/  ULOP3.LUT UR4, UR37, 0x1, URZ, 0x3c, !UPT ;  /* 0x0000000125047892 */ /* 0x000fe2000f8e3cff */
[----:B--2---:R-:W-:-:S05]  /*00b0*/  SHF.R.U32.HI R66, RZ, 0x5, R72 ;  /* 0x00000005ff427819 */ /* 0x004fca0000011648 */
[----:B------:R-:W2:Y:S02]  /*00c0*/  SHFL.IDX PT, R0, R66, RZ, 0x1f ;  /* 0x00001fff42007589 */ /* 0x000ea400000e0000 */
[----:B--2---:R-:W-:Y:S01]  /*00d0*/  R2UR UR10, R0 ;  /* 0x00000000000a72ca */ /* 0x004fe200000e0000 */
[----:B-1----:R-:W-:-:S14]  /*00e0*/  BRA.U UP0, `(.L_x_0) ;  /* 0x00000001002c7547 */ /* 0x002fdc000b800000 */
[----:B------:R-:W1:Y:S02]  /*00f0*/  LDCU.64 UR8, c[0x0][0x888] ;  /* 0x00011100ff0877ac */ /* 0x000e640008000a00 */
[----:B-1----:R-:W-:-:S04]  /*0100*/  UISETP.NE.U32.AND UP0, UPT, UR8, URZ, UPT ;  /* 0x000000ff0800728c */ /* 0x002fc8000bf05070 */
[----:B------:R-:W-:-:S09]  /*0110*/  UISETP.NE.AND.EX UP0, UPT, UR9, URZ, UPT, UP0 ;  /* 0x000000ff0900728c */ /* 0x000fd2000bf05300 */
[----:B------:R-:W-:Y:S05]  /*0120*/  BRA.U !UP0, `(.L_x_1) ;  /* 0x0000000108107547 */ /* 0x000fea000b800000 */
[----:B------:R-:W1:Y:S02]  /*0130*/  LDC.64 R2, c[0x0][0x888] ;  /* 0x00022200ff027b82 */ /* 0x000e640000000a00 */
[----:B-1----:R1:W5:Y:S01]  /*0140*/  LDG.E R35, desc[UR46][R2.64] ;  /* 0x0000002e02237981 */ /* 0x002362000c1e1900 */
[----:B------:R-:W-:Y:S01]  /*0150*/  HFMA2 R59, -RZ, RZ, 0, 5.9604644775390625e-08 ;  /* 0x00000001ff3b7431 */ /* 0x000fe200000001ff */
[----:B------:R-:W-:Y:S05]  /*0160*/  BRA `(.L_x_0) ;  /* 0x00000000000c7947 */ /* 0x000fea0003800000 */
.L_x_1:
[----:B------:R-:W1:Y:S01]  /*0170*/  LDCU UR8, c[0x0][0x880] ;  /* 0x00011000ff0877ac */ /* 0x000e620008000800 */
[----:B------:R-:W-:Y:S01]  /*0180*/  HFMA2 R59, -RZ, RZ, 0, 5.9604644775390625e-08 ;  /* 0x00000001ff3b7431 */ /* 0x000fe200000001ff */
[----:B-1----:R-:W-:-:S07]  /*0190*/  MOV R35, UR8 ;  /* 0x0000000800237c02 */ /* 0x002fce0008000f00 */
.L_x_0:
[----:B------:R-:W2:Y:S02]  /*01a0*/  LDCU.64 UR8, c[0x0][0x8b0] ;  /* 0x00011600ff0877ac */ /* 0x000ea40008000a00 */
[----:B--2---:R-:W-:-:S04]  /*01b0*/  UISETP.NE.U32.AND UP0, UPT, UR8, URZ, UPT ;  /* 0x000000ff0800728c */ /* 0x004fc8000bf05070 */
[----:B------:R-:W-:-:S09]  /*01c0*/  UISETP.NE.AND.EX UP0, UPT, UR9, URZ, UPT, UP0 ;  /* 0x000000ff0900728c */ /* 0x000fd2000bf05300 */
[----:B------:R-:W-:Y:S05]  /*01d0*/  BRA.U UP0, `(.L_x_2) ;  /* 0x0000000100247547 */ /* 0x000fea000b800000 */
[----:B------:R-:W2:Y:S02]  /*01e0*/  LDCU.64 UR8, c[0x0][0x8a8] ;  /* 0x00011500ff0877ac */ /* 0x000ea40008000a00 */
[----:B--2---:R-:W-:-:S04]  /*01f0*/  UISETP.NE.U32.AND UP0, UPT, UR8, URZ, UPT ;  /* 0x000000ff0800728c */ /* 0x004fc8000bf05070 */
[----:B------:R-:W-:-:S09]  /*0200*/  UISETP.NE.AND.EX UP0, UPT, UR9, URZ, UPT, UP0 ;  /* 0x000000ff0900728c */ /* 0x000fd2000bf05300 */
[----:B------:R-:W-:Y:S05]  /*0210*/  BRA.U !UP0, `(.L_x_3) ;  /* 0x00000001080c7547 */ /* 0x000fea000b800000 */
[----:B------:R-:W2:Y:S02]  /*0220*/  LDC.64 R32, c[0x0][0x8a8] ;  /* 0x00022a00ff207b82 */ /* 0x000ea40000000a00 */
[----:B--2---:R2:W5:Y:S01]  /*0230*/  LDG.E R32, desc[UR46][R32.64] ;  /* 0x0000002e20207981 */ /* 0x004562000c1e1900 */
[----:B------:R-:W-:Y:S05]  /*0240*/  BRA `(.L_x_2) ;  /* 0x0000000000087947 */ /* 0x000fea0003800000 */
.L_x_3:
[----:B------:R-:W2:Y:S02]  /*0250*/  LDCU UR8, c[0x0][0x8a0] ;  /* 0x00011400ff0877ac */ /* 0x000ea40008000800 */
[----:B--2---:R-:W-:Y:S02]  /*0260*/  MOV R32, UR8 ;  /* 0x0000000800207c02 */ /* 0x004fe40008000f00 */
.L_x_2:
[----:B------:R-:W-:Y:S01]  /*0270*/  IMAD.U32 R0, RZ, RZ, UR10 ;  /* 0x0000000aff007e24 */ /* 0x000fe2000f8e00ff */
[----:B------:R-:W-:Y:S04]  /*0280*/  BSSY.RECONVERGENT B0, `(.L_x_4) ;  /* 0x000000c000007945 */ /* 0x000fe80003800200 */
[C---:B------:R-:W-:Y:S02]  /*0290*/  ISETP.NE.OR P2, PT, R0.reuse, 0x1, !P1 ;  /* 0x000000010000780c */ /* 0x040fe40004f45670 */
[----:B------:R-:W-:-:S11]  /*02a0*/  ISETP.NE.OR P0, PT, R0, 0x3, !P1 ;  /* 0x000000030000780c */ /* 0x000fd60004f05670 */
[----:B------:R-:W-:Y:S05]  /*02b0*/  @P2 BRA `(.L_x_5) ;  /* 0x0000000000202947 */ /* 0x000fea0003800000 */
[----:B------:R-:W3:Y:S02]  /*02c0*/  LDCU.64 UR8, c[0x0][0x348] ;  /* 0x00006900ff0877ac */ /* 0x000ee40008000a00 */
[----:B---3--:R-:W-:Y:S02]  /*02d0*/  UIADD3 UR12, UP1, UPT, UR8, 0x80, URZ ;  /* 0x00000080080c7890 */ /* 0x008fe4000ff3e0ff */
[----:B------:R-:W-:Y:S02]  /*02e0*/  UIADD3 UR8, UP0, UPT, UR8, 0x180, URZ ;  /* 0x0000018008087890 */ /* 0x000fe4000ff1e0ff */
[----:B------:R-:W-:Y:S02]  /*02f0*/  UIADD3.X UR13, UPT, UPT, URZ, UR9, URZ, UP1, !UPT ;  /* 0x00000009ff0d7290 */ /* 0x000fe40008ffe4ff */
[----:B------:R-:W-:-:S07]  /*0300*/  UIADD3.X UR9, UPT, UPT, URZ, UR9, URZ, UP0, !UPT ;  /* 0x00000009ff097290 */ /* 0x000fce00087fe4ff */
[----:B------:R3:W-:Y:S02]  /*0310*/  UTMACCTL.PF [UR12] ;  /* 0x000000000c0079b9 */ /* 0x0007e40008040000 */
[----:B------:R3:W-:Y:S02]  /*0320*/  UTMACCTL.PF [UR8] ;  /* 0x00000000080079b9 */ /* 0x0007e40008040000 */
[----:B---3--:R-:W-:Y:S01]  /*0330*/  NOP ;  /* 0x0000000000007918 */ /* 0x008fe20000000000 */
.L_x_5:
[----:B------:R-:W-:Y:S05]  /*0340*/  BSYNC.RECONVERGENT B0 ;  /* 0x0000000000007941 */ /* 0x000fea0003800200 */
.L_x_4:
[----:B------:R-:W-:Y:S04]  /*0350*/  BSSY.RECONVERGENT B0, `(.L_x_6) ;  /* 0x000000a000007945 */ /* 0x000fe80003800200 */
        /* <DEDUP_REMOVED lines=9> */
.L_x_7:
[----:B------:R-:W-:Y:S05]  /*03f0*/  BSYNC.RECONVERGENT B0 ;  /* 0x0000000000007941 */ /* 0x000fea0003800200 */
.L_x_6:
[----:B------:R-:W3:Y:S01]  /*0400*/  LDCU.64 UR8, c[0x0][0x888] ;  /* 0x00011100ff0877ac */ /* 0x000ee20008000a00 */
[----:B------:R-:W-:Y:S02]  /*0410*/  UISETP.EQ.U32.AND UP1, UPT, UR6, URZ, UPT ;  /* 0x000000ff0600728c */ /* 0x000fe4000bf22070 */
[----:B------:R-:W-:Y:S02]  /*0420*/  UPLOP3.LUT UP5, UPT, UPT, UPT, UPT, 0x80, 0x8 ;  /* 0x000000000008789c */ /* 0x000fe40003faf070 */
[----:B---3--:R-:W-:-:S04]  /*0430*/  UISETP.NE.U32.AND UP0, UPT, UR8, URZ, UPT ;  /* 0x000000ff0800728c */ /* 0x008fc8000bf05070 */
[----:B------:R-:W-:-:S04]  /*0440*/  UISETP.NE.AND.EX UP0, UPT, UR9, URZ, UPT, UP0 ;  /* 0x000000ff0900728c */ /* 0x000fc8000bf05300 */
[----:B------:R-:W-:-:S04]  /*0450*/  UISETP.EQ.OR.EX UP2, UPT, UR7, URZ, !UP0, UP1 ;  /* 0x000000ff0700728c */ /* 0x000fc8000c742710 */
[----:B------:R-:W-:-:S05]  /*0460*/  UP2UR UR50, UPR, URZ, 0x4 ;  /* 0x00000004ff327883 */ /* 0x000fca0008000000 */
[----:B------:R-:W-:Y:S07]  /*0470*/  BRA.U !UP2, `(.L_x_8) ;  /* 0x000000010a207547 */ /* 0x000fee000b800000 */
[----:B------:R-:W-:Y:S01]  /*0480*/  UISETP.NE.U32.AND UP2, UPT, UR6, URZ, UPT ;  /* 0x000000ff0600728c */ /* 0x000fe2000bf45070 */
[----:B-----5:R-:W-:Y:S01]  /*0490*/  FSETP.NEU.AND P0, PT, R35, RZ, PT ;  /* 0x000000ff2300720b */ /* 0x020fe20003f0d000 */
[----:B------:R-:W-:Y:S02]  /*04a0*/  USEL UR6, URZ, 0xffffffff, UP0 ;  /* 0xffffffffff067887 */ /* 0x000fe40008000000 */
[----:B------:R-:W-:-:S10]  /*04b0*/  UISETP.NE.AND.EX UP2, UPT, UR7, URZ, UPT, UP2 ;  /* 0x000000ff0700728c */ /* 0x000fd4000bf45320 */
[----:B------:R-:W-:Y:S01]  /*04c0*/  VOTEU.ANY UP1, P0 ;  /* 0x0000000000ff7886 */ /* 0x000fe20000020100 */
[----:B------:R-:W-:-:S04]  /*04d0*/  @!UP2 USEL UR6, URZ, 0xffffffff, UP1 ;  /* 0xffffffffff06a887 */ /* 0x000fc80008800000 */
[----:B------:R-:W-:-:S04]  /*04e0*/  ULOP3.LUT UR6, UR6, 0x1, URZ, 0xc0, !UPT ;  /* 0x0000000106067892 */ /* 0x000fc8000f8ec0ff */
[----:B------:R-:W-:-:S11]  /*04f0*/  UISETP.NE.U32.AND UP5, UPT, UR6, 0x1, UPT ;  /* 0x000000010600788c */ /* 0x000fd6000bfa5070 */
.L_x_8:
[----:B------:R-:W3:Y:S01]  /*0500*/  SHFL.IDX PT, R0, R66, RZ, 0x1f ;  /* 0x00001fff42007589 */ /* 0x000ee200000e0000 */
[----:B------:R-:W-:-:S04]  /*0510*/  UISETP.NE.AND UP1, UPT, UR10, 0x2, UPT ;  /* 0x000000020a00788c */ /* 0x000fc8000bf25270 */
[----:B------:R-:W-:Y:S02]  /*0520*/  UISETP.EQ.AND UP2, UPT, UR5, URZ, !UP1 ;  /* 0x000000ff0500728c */ /* 0x000fe4000cf42270 */
[----:B------:R-:W-:-:S04]  /*0530*/  USEL UR6, URZ, 0x1, UP1 ;  /* 0x00000001ff067887 */ /* 0x000fc80008800000 */
[----:B------:R-:W-:Y:S02]  /*0540*/  PLOP3.LUT P5, PT, P1, PT, UP2, 0x80, 0x8 ;  /* 0x000000000008781c */ /* 0x000fe40000faf028 */
[----:B---3--:R-:W-:-:S13]  /*0550*/  ISETP.NE.AND P0, PT, R0, RZ, PT ;  /* 0x000000ff0000720c */ /* 0x008fda0003f05270 */
[----:B------:R-:W-:Y:S05]  /*0560*/  @P0 BRA `(.L_x_9) ;  /* 0x00000000004c0947 */ /* 0x000fea0003800000 */
[----:B------:R-:W-:Y:S01]  /*0570*/  UMOV UR8, 0x400 ;  /* 0x0000040000087882 */ /* 0x000fe20000000000 */
[----:B------:R-:W-:Y:S01]  /*0580*/  UMOV UR7, 0x1 ;  /* 0x0000000100077882 */ /* 0x000fe20000000000 */
[----:B------:R-:W-:Y:S02]  /*0590*/  ULEA UR8, UR37, UR8, 0x18 ;  /* 0x0000000825087291 */ /* 0x000fe4000f8ec0ff */
[----:B------:R-:W-:-:S04]  /*05a0*/  UIADD3 UR12, UPT, UPT, -UR7, 0x100000, URZ ;  /* 0x00100000070c7890 */ /* 0x000fc8000fffe1ff */
[----:B------:R-:W-:Y:S02]  /*05b0*/  USHF.L.U32 UR13, UR12, 0xb, URZ ;  /* 0x0000000b0c0d7899 */ /* 0x000fe400080006ff */
[----:B------:R-:W-:Y:S01]  /*05c0*/  USHF.L.U32 UR12, UR12, 0x1, URZ ;  /* 0x000000010c0c7899 */ /* 0x000fe200080006ff */
[----:B------:R-:W-:Y:S01]  /*05d0*/  ELECT P0, URZ, PT ;  /* 0x0000000000ff782f */ /* 0x000fe20003800000 */
[----:B------:R-:W3:Y:S10]  /*05e0*/  FENCE.VIEW.ASYNC.S ;  /* 0x00000000000073c6 */ /* 0x000ef40000000000 */
[----:B---3--:R3:W4:Y:S01]  /*05f0*/  SYNCS.EXCH.64 URZ, [UR8], UR12 ;  /* 0x0000000c08ff75b2 */ /* 0x0087220008000100 */
[----:B------:R3:W1:Y:S01]  /*0600*/  SYNCS.EXCH.64 URZ, [UR8+0x28], UR12 ;  /* 0x0000280c08ff75b2 */ /* 0x0006620008000100 */
        /* <DEDUP_REMOVED lines=8> */
[----:B------:R-:W-:Y:S01]  /*0690*/  NOP ;  /* 0x0000000000007918 */ /* 0x000fe20000000000 */
.L_x_9:
[----:B------:R-:W2:Y:S01]  /*06a0*/  SHFL.IDX PT, R0, R66, RZ, 0x1f ;  /* 0x00001fff42007589 */ /* 0x000ea200000e0000 */
[----:B------:R-:W-:Y:S01]  /*06b0*/  NOP ;  /* 0x0000000000007918 */ /* 0x000fe20000000000 */
[----:B--2---:R-:W-:-:S13]  /*06c0*/  ISETP.NE.AND P0, PT, R0, 0x1, PT ;  /* 0x000000010000780c */ /* 0x004fda0003f05270 */
[----:B------:R-:W-:Y:S05]  /*06d0*/  @P0 BRA `(.L_x_10) ;  /* 0x0000000000540947 */ /* 0x000fea0003800000 */
[----:B------:R-:W-:Y:S01]  /*06e0*/  UMOV UR9, 0x400 ;  /* 0x0000040000097882 */ /* 0x000fe20000000000 */
[----:B---3--:R-:W-:Y:S01]  /*06f0*/  UMOV UR8, 0x20 ;  /* 0x0000002000087882 */ /* 0x008fe20000000000 */
[----:B------:R-:W-:Y:S01]  /*0700*/  UMOV UR7, 0x80 ;  /* 0x0000008000077882 */ /* 0x000fe20000000000 */
[----:B------:R-:W-:Y:S02]  /*0710*/  ULEA UR9, UR37, UR9, 0x18 ;  /* 0x0000000925097291 */ /* 0x000fe4000f8ec0ff */
[----:B------:R-:W-:-:S04]  /*0720*/  UIADD3 UR12, UPT, UPT, -UR8, 0x100000, URZ ;  /* 0x00100000080c7890 */ /* 0x000fc8000fffe1ff */
[----:B------:R-:W-:Y:S02]  /*0730*/  USHF.L.U32 UR13, UR12, 0xb, URZ ;  /* 0x0000000b0c0d7899 */ /* 0x000fe400080006ff */
[----:B------:R-:W-:Y:S02]  /*0740*/  USHF.L.U32 UR12, UR12, 0x1, URZ ;  /* 0x000000010c0c7899 */ /* 0x000fe400080006ff */
[----:B------:R-:W-:-:S04]  /*0750*/  UIADD3 UR14, UPT, UPT, -UR7, 0x100000, URZ ;  /* 0x00100000070e7890 */ /* 0x000fc8000fffe1ff */
[----:B------:R-:W-:Y:S02]  /*0760*/  USHF.L.U32 UR15, UR14, 0xb, URZ ;  /* 0x0000000b0e0f7899 */ /* 0x000fe400080006ff */
[----:B------:R-:W-:Y:S01]  /*0770*/  USHF.L.U32 UR14, UR14, 0x1, URZ ;  /* 0x000000010e0e7899 */ /* 0x000fe200080006ff */
[----:B------:R-:W-:Y:S01]  /*0780*/  ELECT P0, URZ, PT ;  /* 0x0000000000ff782f */ /* 0x000fe20003800000 */
[----:B------:R-:W2:Y:S02]  /*0790*/  FENCE.VIEW.ASYNC.S ;  /* 0x00000000000073c6 */ /* 0x000ea40000000000 */
[----:B--2---:R2:W3:Y:S08]  /*07a0*/  SYNCS.EXCH.64 URZ, [UR9+0x50], UR12 ;  /* 0x0000500c09ff75b2 */ /* 0x0044f00008000100 */
        /* <DEDUP_REMOVED lines=8> */
.L_x_10:
[----:B------:R-:W4:Y:S01]  /*0830*/  SHFL.IDX PT, R0, R66, RZ, 0x1f ;  /* 0x00001fff42007589 */ /* 0x000f2200000e0000 */
[----:B------:R-:W-:Y:S01]  /*0840*/  NOP ;  /* 0x0000000000007918 */ /* 0x000fe20000000000 */
[----:B----4-:R-:W-:-:S13]  /*0850*/  ISETP.NE.AND P0, PT, R0, 0x3, PT ;  /* 0x000000030000780c */ /* 0x010fda0003f05270 */
[----:B------:R-:W-:Y:S05]  /*0860*/  @P0 BRA `(.L_x_11) ;  /* 0x00000000002c0947 */ /* 0x000fea0003800000 */
[----:B---3--:R-:W-:Y:S01]  /*0870*/  UMOV UR8, 0x400 ;  /* 0x0000040000087882 */ /* 0x008fe20000000000 */
[----:B------:R-:W-:Y:S01]  /*0880*/  UMOV UR7, 0x20 ;  /* 0x0000002000077882 */ /* 0x000fe20000000000 */
[----:B------:R-:W-:Y:S02]  /*0890*/  ULEA UR8, UR37, UR8, 0x18 ;  /* 0x0000000825087291 */ /* 0x000fe4000f8ec0ff */
[----:B--2---:R-:W-:-:S04]  /*08a0*/  UIADD3 UR12, UPT, UPT, -UR7, 0x100000, URZ ;  /* 0x00100000070c7890 */ /* 0x004fc8000fffe1ff */
[----:B------:R-:W-:Y:S02]  /*08b0*/  USHF.L.U32 UR13, UR12, 0xb, URZ ;  /* 0x0000000b0c0d7899 */ /* 0x000fe400080006ff */
[----:B------:R-:W-:Y:S01]  /*08c0*/  USHF.L.U32 UR12, UR12, 0x1, URZ ;  /* 0x000000010c0c7899 */ /* 0x000fe200080006ff */
[----:B------:R-:W-:Y:S01]  /*08d0*/  ELECT P0, URZ, PT ;  /* 0x0000000000ff782f */ /* 0x000fe20003800000 */
[----:B------:R-:W2:Y:S10]  /*08e0*/  FENCE.VIEW.ASYNC.S ;  /* 0x00000000000073c6 */ /* 0x000eb40000000000 */
[----:B--2---:R4:W2:Y:S01]  /*08f0*/  SYNCS.EXCH.64 URZ, [UR8+0x90], UR12 ;  /* 0x0000900c08ff75b2 */ /* 0x0048a20008000100 */
[----:B------:R4:W3:Y:S02]  /*0900*/  SYNCS.EXCH.64 URZ, [UR8+0x98], UR12 ;  /* 0x0000980c08ff75b2 */ /* 0x0008e40008000100 */
[----:B----4-:R-:W-:Y:S01]  /*0910*/  NOP ;  /* 0x0000000000007918 */ /* 0x010fe20000000000 */
.L_x_11:
[----:B------:R-:W4:Y:S01]  /*0920*/  SHFL.IDX PT, R0, R66, RZ, 0x1f ;  /* 0x00001fff42007589 */ /* 0x000f2200000e0000 */
[----:B------:R-:W-:Y:S01]  /*0930*/  NOP ;  /* 0x0000000000007918 */ /* 0x000fe20000000000 */
[----:B----4-:R-:W-:-:S13]  /*0940*/  ISETP.NE.AND P0, PT, R0, 0x4, PT ;  /* 0x000000040000780c */ /* 0x010fda0003f05270 */
[----:B------:R-:W-:Y:S05]  /*0950*/  @P0 BRA `(.L_x_12) ;  /* 0x0000000000480947 */ /* 0x000fea0003800000 */
[----:B--2---:R-:W-:Y:S01]  /*0960*/  UMOV UR9, 0x1e0 ;  /* 0x000001e000097882 */ /* 0x004fe20000000000 */
[----:B---3--:R-:W-:Y:S01]  /*0970*/  UMOV UR8, 0x400 ;  /* 0x0000040000087882 */ /* 0x008fe20000000000 */
[----:B------:R-:W-:Y:S01]  /*0980*/  USEL UR9, UR9, 0x1a0, UP5 ;  /* 0x000001a009097887 */ /* 0x000fe2000a800000 */
        /* <DEDUP_REMOVED lines=10> */
[----:B--2---:R4:W2:Y:S08]  /*0a30*/  SYNCS.EXCH.64 URZ, [UR8+0xa0], UR12 ;  /* 0x0000a00c08ff75b2 */ /* 0x0048b00008000100 */
[----:B------:R4:W3:Y:S01]  /*0a40*/  SYNCS.EXCH.64 URZ, [UR8+0xb0], UR14 ;  /* 0x0000b00e08ff75b2 */ /* 0x0008e20008000100 */
[----:B------:R4:W1:Y:S01]  /*0a50*/  SYNCS.EXCH.64 URZ, [UR8+0xa8], UR12 ;  /* 0x0000a80c08ff75b2 */ /* 0x0008620008000100 */
[----:B------:R4:W1:Y:S02]  /*0a60*/  SYNCS.EXCH.64 URZ, [UR8+0xb8], UR14 ;  /* 0x0000b80e08ff75b2 */ /* 0x0008640008000100 */
[----:B----4-:R-:W-:Y:S01]  /*0a70*/  NOP ;  /* 0x0000000000007918 */ /* 0x010fe20000000000 */
.L_x_12:
[----:B------:R-:W4:Y:S01]  /*0a80*/  SHFL.IDX PT, R0, R66, RZ, 0x1f ;  /* 0x00001fff42007589 */ /* 0x000f2200000e0000 */
[----:B------:R-:W-:Y:S01]  /*0a90*/  NOP ;  /* 0x0000000000007918 */ /* 0x000fe20000000000 */
[----:B----4-:R-:W-:-:S13]  /*0aa0*/  ISETP.NE.AND P0, PT, R0, 0x5, PT ;  /* 0x000000050000780c */ /* 0x010fda0003f05270 */
[----:B------:R-:W-:Y:S05]  /*0ab0*/  @P0 BRA `(.L_x_13) ;  /* 0x0000000000540947 */ /* 0x000fea0003800000 */
[----:B--2---:R-:W-:Y:S01]  /*0ac0*/  UMOV UR9, 0x400 ;  /* 0x0000040000097882 */ /* 0x004fe20000000000 */
        /* <DEDUP_REMOVED lines=14> */
[----:B------:R4:W1:Y:S01]  /*0bb0*/  SYNCS.EXCH.64 URZ, [UR9+0xe8], UR14 ;  /* 0x0000e80e09ff75b2 */ /* 0x0008620008000100 */
[----:B------:R4:W1:Y:S01]  /*0bc0*/  SYNCS.EXCH.64 URZ, [UR9+0xd0], UR12 ;  /* 0x0000d00c09ff75b2 */ /* 0x0008620008000100 */
[----:B------:R4:W1:Y:S01]  /*0bd0*/  SYNCS.EXCH.64 URZ, [UR9+0xf0], UR14 ;  /* 0x0000f00e09ff75b2 */ /* 0x0008620008000100 */
[----:B------:R4:W1:Y:S01]  /*0be0*/  SYNCS.EXCH.64 URZ, [UR9+0xd8], UR12 ;  /* 0x0000d80c09ff75b2 */ /* 0x0008620008000100 */
[----:B------:R4:W1:Y:S02]  /*0bf0*/  SYNCS.EXCH.64 URZ, [UR9+0xf8], UR14 ;  /* 0x0000f80e09ff75b2 */ /* 0x0008640008000100 */
[----:B----4-:R-:W-:Y:S01]  /*0c00*/  NOP ;  /* 0x0000000000007918 */ /* 0x010fe20000000000 */
.L_x_13:
[----:B------:R-:W4:Y:S01]  /*0c10*/  SHFL.IDX PT, R0, R66, RZ, 0x1f ;  /* 0x00001fff42007589 */ /* 0x000f2200000e0000 */
[----:B------:R-:W-:Y:S01]  /*0c20*/  ISETP.NE.OR P1, PT, RZ, UR10, !P1 ;  /* 0x0000000aff007c0c */ /* 0x000fe2000cf25670 */
        /* <DEDUP_REMOVED lines=12> */
[----:B------:R4:W3:Y:S01]  /*0cf0*/  SYNCS.EXCH.64 URZ, [UR8+0x110], UR12 ;  /* 0x0001100c08ff75b2 */ /* 0x0008e20008000100 */
[----:B------:R4:W1:Y:S01]  /*0d00*/  SYNCS.EXCH.64 URZ, [UR8+0x108], UR12 ;  /* 0x0001080c08ff75b2 */ /* 0x0008620008000100 */
[----:B------:R4:W1:Y:S02]  /*0d10*/  SYNCS.EXCH.64 URZ, [UR8+0x118], UR12 ;  /* 0x0001180c08ff75b2 */ /* 0x0008640008000100 */
[----:B----4-:R-:W-:Y:S01]  /*0d20*/  NOP ;  /* 0x0000000000007918 */ /* 0x010fe20000000000 */
.L_x_14:
[----:B------:R-:W-:Y:S01]  /*0d30*/  VOTEU.ALL UP1, P1 ;  /* 0x0000000000ff7886 */ /* 0x000fe20000820000 */
[----:B---3--:R-:W3:Y:S01]  /*0d40*/  LDCU UR8, c[0x0][0x36c] ;  /* 0x00006d80ff0877ac */ /* 0x008ee20008000800 */
[----:B------:R-:W-:Y:S01]  /*0d50*/  NOP ;  /* 0x0000000000007918 */ /* 0x000fe20000000000 */
[----:B------:R-:W-:Y:S01]  /*0d60*/  LOP3.LUT R10, R72, 0x1f, RZ, 0xc0, !PT ;  /* 0x0000001f480a7812 */ /* 0x000fe200078ec0ff */
[----:B--2---:R-:W-:Y:S01]  /*0d70*/  UMOV UR12, 0x20 ;  /* 0x00000020000c7882 */ /* 0x004fe20000000000 */
[----:B------:R-:W-:Y:S01]  /*0d80*/  @!UP1 UMOV UR7, 0x400 ;  /* 0x0000040000079882 */ /* 0x000fe20000000000 */
[----:B------:R-:W-:-:S04]  /*0d90*/  @!UP1 UIADD3 UR12, UPT, UPT, -UR12, 0x100000, URZ ;  /* 0x001000000c0c9890 */ /* 0x000fc8000fffe1ff */
[----:B------:R-:W-:Y:S02]  /*0da0*/  @!UP1 USHF.L.U32 UR13, UR12, 0xb, URZ ;  /* 0x0000000b0c0d9899 */ /* 0x000fe400080006ff */
[----:B------:R-:W-:Y:S02]  /*0db0*/  @!UP1 USHF.L.U32 UR12, UR12, 0x1, URZ ;  /* 0x000000010c0c9899 */ /* 0x000fe400080006ff */
[----:B------:R-:W-:Y:S01]  /*0dc0*/  @!UP1 ULEA UR7, UR37, UR7, 0x18 ;  /* 0x0000000725079291 */ /* 0x000fe2000f8ec0ff */
[----:B------:R-:W-:Y:S01]  /*0dd0*/  VOTEU.ALL UP1, P1 ;  /* 0x0000000000ff7886 */ /* 0x000fe20000820000 */
[----:B------:R-:W-:Y:S01]  /*0de0*/  UISETP.NE.AND UP4, UPT, UR10, URZ, UPT ;  /* 0x000000ff0a00728c */ /* 0x000fe2000bf85270 */
[----:B------:R-:W2:Y:S09]  /*0df0*/  FENCE.VIEW.ASYNC.S ;  /* 0x00000000000073c6 */ /* 0x000eb20000000000 */
[----:B--2---:R2:W4:Y:S01]  /*0e00*/  @!UP1 SYNCS.EXCH.64 URZ, [UR7+0x120], UR12 ;  /* 0x0001200c07ff95b2 */ /* 0x0045220008000100 */
[----:B---3--:R-:W-:-:S09]  /*0e10*/  UISETP.EQ.U32.AND UP1, UPT, UR8, 0x1, UPT ;  /* 0x000000010800788c */ /* 0x008fd2000bf22070 */
[----:B------:R-:W-:Y:S05]  /*0e20*/  BRA.U !UP1, `(.L_x_15) ;  /* 0x0000000109087547 */ /* 0x000fea000b800000 */
[----:B-1--4-:R-:W-:Y:S01]  /*0e30*/  UCGABAR_ARV ;  /* 0x00000000000079c7 */ /* 0x012fe20008000000 */
[----:B------:R-:W-:Y:S05]  /*0e40*/  BRA `(.L_x_16) ;  /* 0x0000000000047947 */ /* 0x000fea0003800000 */
.L_x_15:
[----:B-1--4-:R-:W-:Y:S01]  /*0e50*/  NOP ;  /* 0x0000000000007918 */ /* 0x012fe20000000000 */
.L_x_16:
[----:B------:R-:W1:Y:S01]  /*0e60*/  S2R R11, SR_CTAID.X ;  /* 0x00000000000b7919 */ /* 0x000e620000002500 */
[----:B------:R-:W-:-:S05]  /*0e70*/  CS2R.32 R60, SR_CgaSize ;  /* 0x00000000003c7805 */ /* 0x000fca0000008a00 */
[----:B------:R-:W-:-:S05]  /*0e80*/  IMAD R60, R60, -0xa0, RZ ;  /* 0xffffff603c3c7824 */ /* 0x000fca00078e02ff */
[----:B------:R-:W-:-:S14]  /*0e90*/  R2UR UR8, R60 ;  /* 0x000000003c0872ca */ /* 0x000fdc00000e0000 */
[----:B------:R-:W3:Y:S01]  /*0ea0*/  LDCU UR8, c[0x0][UR8+0x2b0] ;  /* 0x00005600080877ac */ /* 0x000ee20008000800 */
[----:B------:R-:W-:-:S05]  /*0eb0*/  CS2R.32 R0, SR_CgaSize ;  /* 0x0000000000007805 */ /* 0x000fca0000008a00 */
[----:B------:R-:W-:-:S06]  /*0ec0*/  IMAD R0, R0, -0xa0, RZ ;  /* 0xffffff6000007824 */ /* 0x000fcc00078e02ff */
[----:B------:R-:W4:Y:S01]  /*0ed0*/  LDC R0, c[0x0][R0+0x2a0] ;  /* 0x0000a80000007b82 */ /* 0x000f220000000800 */
[----:B------:R-:W-:Y:S01]  /*0ee0*/  PRMT R8, RZ, 0x7610, R8 ;  /* 0x00007610ff087816 */ /* 0x000fe20000000008 */
[----:B------:R-:W3:Y:S01]  /*0ef0*/  S2R R20, SR_CTAID.Y ;  /* 0x0000000000147919 */ /* 0x000ee20000002600 */
[----:B------:R-:W-:-:S05]  /*0f00*/  CS2R.32 R60, SR_CgaSize ;  /* 0x00000000003c7805 */ /* 0x000fca0000008a00 */
[----:B------:R-:W-:-:S05]  /*0f10*/  IMAD R60, R60, -0xa0, RZ ;  /* 0xffffff603c3c7824 */ /* 0x000fca00078e02ff */
[----:B--2---:R-:W-:-:S14]  /*0f20*/  R2UR UR7, R60 ;  /* 0x000000003c0772ca */ /* 0x004fdc00000e0000 */
[----:B------:R-:W2:Y:S01]  /*0f30*/  LDCU UR7, c[0x0][UR7+0x2b4] ;  /* 0x00005680070777ac */ /* 0x000ea20008000800 */
[----:B------:R-:W-:Y:S01]  /*0f40*/  UISETP.NE.AND UP2, UPT, UR10, 0x2, UPT ;  /* 0x000000020a00788c */ /* 0x000fe2000bf45270 */
[----:B------:R-:W3:Y:S01]  /*0f50*/  LDC R9, c[0x0][0xb24] ;  /* 0x0002c900ff097b82 */ /* 0x000ee20000000800 */
[----:B------:R-:W-:-:S05]  /*0f60*/  CS2R.32 R58, SR_CgaSize ;  /* 0x00000000003a7805 */ /* 0x000fca0000008a00 */
[----:B------:R-:W-:-:S06]  /*0f70*/  IMAD R58, R58, -0xa0, RZ ;  /* 0xffffff603a3a7824 */ /* 0x000fcc00078e02ff */
[----:B------:R-:W4:Y:S08]  /*0f80*/  LDC R58, c[0x0][R58+0x2a4] ;  /* 0x0000a9003a3a7b82 */ /* 0x000f300000000800 */
[----:B------:R-:W4:Y:S01]  /*0f90*/  LDC R26, c[0x0][0xb24] ;  /* 0x0002c900ff1a7b82 */ /* 0x000f220000000800 */
[----:B-1----:R-:W-:Y:S01]  /*0fa0*/  I2FP.F32.U32 R4, R11 ;  /* 0x0000000b00047245 */ /* 0x002fe20000201000 */
[----:B------:R-:W-:-:S06]  /*0fb0*/  IMAD.MOV.U32 R21, RZ, RZ, R11 ;  /* 0x000000ffff157224 */ /* 0x000fcc00078e000b */
[----:B------:R-:W1:Y:S01]  /*0fc0*/  S2UR UR36, SR_CTAID.Z ;  /* 0x00000000002479c3 */ /* 0x000e620000002700 */
[----:B---3--:R-:W-:Y:S02]  /*0fd0*/  ISETP.GE.AND P0, PT, R9, 0x1, PT ;  /* 0x000000010900780c */ /* 0x008fe40003f06270 */
[----:B------:R-:W-:Y:S01]  /*0fe0*/  I2FP.F32.U32 R2, R20 ;  /* 0x0000001400027245 */ /* 0x000fe20000201000 */
[----:B------:R-:W-:-:S04]  /*0ff0*/  FMUL R4, R4, UR8 ;  /* 0x0000000804047c20 */ /* 0x000fc80008400000 */
[----:B--2---:R-:W-:Y:S01]  /*1000*/  FMUL R2, R2, UR7 ;  /* 0x0000000702027c20 */ /* 0x004fe20008400000 */
[----:B------:R-:W2:Y:S01]  /*1010*/  F2I.U32.TRUNC.NTZ R60, R4 ;  /* 0x00000004003c7305 */ /* 0x000ea2000020f000 */
[----:B------:R-:W3:Y:S07]  /*1020*/  LDCU UR7, c[0x0][0xb30] ;  /* 0x00016600ff0777ac */ /* 0x000eee0008000800 */
[----:B------:R-:W1:Y:S01]  /*1030*/  F2I.U32.TRUNC.NTZ R3, R2 ;  /* 0x0000000200037305 */ /* 0x000e62000020f000 */
[----:B--2---:R-:W-:-:S04]  /*1040*/  IMAD.MOV R60, RZ, RZ, -R60 ;  /* 0x000000ffff3c7224 */ /* 0x004fc800078e0a3c */
[----:B----4-:R-:W-:Y:S01]  /*1050*/  IMAD R60, R0, R60, R11 ;  /* 0x0000003c003c7224 */ /* 0x010fe200078e020b */
[----:B------:R-:W-:Y:S01]  /*1060*/  PRMT R0, RZ, 0x7610, R0 ;  /* 0x00007610ff007816 */ /* 0x000fe20000000000 */
[----:B---3--:R-:W-:Y:S01]  /*1070*/  UISETP.NE.AND UP3, UPT, UR7, 0x1, UPT ;  /* 0x000000010700788c */ /* 0x008fe2000bf65270 */
[----:B-1----:R-:W-:-:S05]  /*1080*/  IADD3 R3, PT, PT, -R3, RZ, RZ ;  /* 0x000000ff03037210 */ /* 0x002fca0007ffe1ff */
[----:B------:R-:W-:Y:S01]  /*1090*/  IMAD R58, R58, R3, R20 ;  /* 0x000000033a3a7224 */ /* 0x000fe200078e0214 */
[----:B------:R-:W-:Y:S06]  /*10a0*/  BRA.U UP4, `(.L_x_17) ;  /* 0x0000000104247547 */ /* 0x000fec000b800000 */
[----:B------:R-:W-:Y:S01]  /*10b0*/  ISETP.NE.AND P1, PT, R58, RZ, PT ;  /* 0x000000ff3a00720c */ /* 0x000fe20003f25270 */
[----:B------:R-:W-:Y:S01]  /*10c0*/  IMAD.MOV.U32 R0, RZ, RZ, 0x3 ;  /* 0x00000003ff007424 */ /* 0x000fe200078e00ff */
[C---:B------:R-:W-:Y:S02]  /*10d0*/  LOP3.LUT R3, R60.reuse, 0xfffffffe, RZ, 0xc0, !PT ;  /* 0xfffffffe3c037812 */ /* 0x040fe400078ec0ff */
[----:B------:R-:W-:Y:S02]  /*10e0*/  ISETP.LT.U32.OR P1, PT, R60, 0x2, !P1 ;  /* 0x000000023c00780c */ /* 0x000fe40004f21470 */
[----:B------:R-:W-:Y:S02]  /*10f0*/  SHF.L.U32 R0, R0, R3, RZ ;  /* 0x0000000300007219 */ /* 0x000fe400000006ff */
[----:B------:R-:W-:Y:S02]  /*1100*/  SEL R5, RZ, 0x1, !P1 ;  /* 0x00000001ff057807 */ /* 0x000fe40004800000 */
[----:B------:R-:W-:-:S05]  /*1110*/  SEL R2, RZ, 0x2, !P1 ;  /* 0x00000002ff027807 */ /* 0x000fca0004800000 */
[----:B------:R-:W-:-:S05]  /*1120*/  IMAD.IADD R2, R5, 0x1, R2 ;  /* 0x0000000105027824 */ /* 0x000fca00078e0202 */
[----:B------:R-:W-:Y:S02]  /*1130*/  PRMT R8, R2, 0x7610, R8 ;  /* 0x0000761002087816 */ /* 0x000fe40000000008 */
.L_x_17:
[----:B------:R-:W-:Y:S05]  /*1140*/  @!P0 BRA `(.L_x_18) ;  /* 0x0000000000b88947 */ /* 0x000fea0003800000 */
[----:B------:R-:W1:Y:S01]  /*1150*/  LDC.64 R4, c[0x0][0xb18] ;  /* 0x0002c600ff047b82 */ /* 0x000e620000000a00 */
[----:B------:R-:W-:-:S07]  /*1160*/  ISETP.NE.AND P0, PT, R9, 0x1, PT ;  /* 0x000000010900780c */ /* 0x000fce0003f05270 */
[----:B------:R-:W2:Y:S08]  /*1170*/  LDC R14, c[0x0][0xb0c] ;  /* 0x0002c300ff0e7b82 */ /* 0x000eb00000000800 */
[----:B------:R-:W3:Y:S08]  /*1180*/  LDC R13, c[0x0][0x370] ;  /* 0x0000dc00ff0d7b82 */ /* 0x000ef00000000800 */
[----:B------:R-:W4:Y:S01]  /*1190*/  LDC R16, c[0x0][0x374] ;  /* 0x0000dd00ff107b82 */ /* 0x000f220000000800 */
[----:B-1----:R-:W-:-:S07]  /*11a0*/  ISETP.NE.AND P1, PT, R4, 0x1, PT ;  /* 0x000000010400780c */ /* 0x002fce0003f25270 */
[----:B------:R-:W3:Y:S01]  /*11b0*/  LDC.64 R6, c[0x0][0xb10] ;  /* 0x0002c400ff067b82 */ /* 0x000ee20000000a00 */
[----:B--2---:R-:W-:-:S07]  /*11c0*/  ISETP.NE.AND P2, PT, R14, 0x1, PT ;  /* 0x000000010e00780c */ /* 0x004fce0003f45270 */
[----:B------:R-:W1:Y:S08]  /*11d0*/  LDC R12, c[0x0][0xb20] ;  /* 0x0002c800ff0c7b82 */ /* 0x000e700000000800 */
[----:B------:R-:W2:Y:S01]  /*11e0*/  LDC.64 R2, c[0x0][0xb28] ;  /* 0x0002ca00ff027b82 */ /* 0x000ea20000000a00 */
[----:B----4-:R-:W-:-:S04]  /*11f0*/  IMAD.HI.U32 R15, R16, R5, RZ ;  /* 0x00000005100f7227 */ /* 0x010fc800078e00ff */
[----:B------:R-:W-:-:S04]  /*1200*/  IMAD.HI.U32 R5, R20, R5, RZ ;  /* 0x0000000514057227 */ /* 0x000fc800078e00ff */
[----:B---3--:R-:W-:-:S04]  /*1210*/  IMAD.HI.U32 R18, R13, R6, RZ ;  /* 0x000000060d127227 */ /* 0x008fc800078e00ff */
[C---:B------:R-:W-:Y:S01]  /*1220*/  IMAD.HI.U32 R22, R11.reuse, R6, RZ ;  /* 0x000000060b167227 */ /* 0x040fe200078e00ff */
[-C--:B------:R-:W-:Y:S02]  /*1230*/  @P2 SHF.R.U32.HI R13, RZ, R7.reuse, R18 ;  /* 0x00000007ff0d2219 */ /* 0x080fe40000011612 */
[-C--:B-1----:R-:W-:Y:S02]  /*1240*/  @P1 SHF.R.U32.HI R16, RZ, R12.reuse, R15 ;  /* 0x0000000cff101219 */ /* 0x082fe4000001160f */
[----:B------:R-:W-:Y:S02]  /*1250*/  SHF.R.U32.HI R5, RZ, R12, R5 ;  /* 0x0000000cff057219 */ /* 0x000fe40000011605 */
[----:B------:R-:W-:Y:S02]  /*1260*/  SHF.R.U32.HI R22, RZ, R7, R22 ;  /* 0x00000007ff167219 */ /* 0x000fe40000011616 */
[----:B------:R-:W-:Y:S01]  /*1270*/  SEL R5, R20, R5, !P1 ;  /* 0x0000000514057207 */ /* 0x000fe20004800000 */
[----:B--2---:R-:W-:Y:S01]  /*1280*/  IMAD.HI.U32 R18, R16, R2, RZ ;  /* 0x0000000210127227 */ /* 0x004fe200078e00ff */
[----:B------:R-:W-:-:S02]  /*1290*/  SEL R21, R11, R22, !P2 ;  /* 0x000000160b157207 */ /* 0x000fc40005000000 */
[----:B------:R-:W-:Y:S01]  /*12a0*/  IADD3 R7, PT, PT, -R5, RZ, RZ ;  /* 0x000000ff05077210 */ /* 0x000fe20007ffe1ff */
[----:B------:R-:W-:Y:S01]  /*12b0*/  IMAD.HI.U32 R6, R13, R2, RZ ;  /* 0x000000020d067227 */ /* 0x000fe200078e00ff */
[----:B------:R-:W-:-:S03]  /*12c0*/  @P0 SHF.R.U32.HI R16, RZ, R3, R18 ;  /* 0x00000003ff100219 */ /* 0x000fc60000011612 */
[----:B------:R-:W-:Y:S01]  /*12d0*/  IMAD R7, R4, R7, R20 ;  /* 0x0000000704077224 */ /* 0x000fe200078e0214 */
[----:B------:R-:W-:Y:S01]  /*12e0*/  @P0 SHF.R.U32.HI R13, RZ, R3, R6 ;  /* 0x00000003ff0d0219 */ /* 0x000fe20000011606 */
[----:B------:R-:W-:-:S04]  /*12f0*/  IMAD R16, R16, R9, RZ ;  /* 0x0000000910107224 */ /* 0x000fc800078e02ff */
[----:B------:R-:W-:Y:S01]  /*1300*/  IMAD R6, R13, R9, RZ ;  /* 0x000000090d067224 */ /* 0x000fe200078e02ff */
[----:B------:R-:W-:-:S04]  /*1310*/  ISETP.GE.AND P1, PT, R5, R16, PT ;  /* 0x000000100500720c */ /* 0x000fc80003f26270 */
[----:B------:R-:W-:Y:S01]  /*1320*/  ISETP.GE.OR P1, PT, R21, R6, P1 ;  /* 0x000000061500720c */ /* 0x000fe20000f26670 */
[----:B------:R-:W-:-:S05]  /*1330*/  IMAD.HI.U32 R6, R5, R2, RZ ;  /* 0x0000000205067227 */ /* 0x000fca00078e00ff */
[----:B------:R-:W-:-:S04]  /*1340*/  SHF.R.U32.HI R6, RZ, R3, R6 ;  /* 0x00000003ff067219 */ /* 0x000fc80000011606 */
[----:B------:R-:W-:-:S03]  /*1350*/  SEL R6, R5, R6, !P0 ;  /* 0x0000000605067207 */ /* 0x000fc60004000000 */
[----:B------:R-:W-:Y:S01]  /*1360*/  @!P1 IMAD.HI.U32 R12, R21, R2, RZ ;  /* 0x00000002150c9227 */ /* 0x000fe200078e00ff */
[----:B------:R-:W-:-:S04]  /*1370*/  IADD3 R2, PT, PT, -R6, RZ, RZ ;  /* 0x000000ff06027210 */ /* 0x000fc80007ffe1ff */
[----:B------:R-:W-:Y:S01]  /*1380*/  @!P1 SHF.R.U32.HI R12, RZ, R3, R12 ;  /* 0x00000003ff0c9219 */ /* 0x000fe2000001160c */
[----:B------:R-:W-:-:S03]  /*1390*/  IMAD R2, R9, R2, R5 ;  /* 0x0000000209027224 */ /* 0x000fc600078e0205 */
[----:B------:R-:W-:-:S05]  /*13a0*/  @!P1 SEL R3, R21, R12, !P0 ;  /* 0x0000000c15039207 */ /* 0x000fca0004000000 */
[--C-:B------:R-:W-:Y:S02]  /*13b0*/  @!P1 IMAD.IADD R6, R6, 0x1, -R3.reuse ;  /* 0x0000000106069824 */ /* 0x100fe400078e0a03 */
[----:B------:R-:W-:Y:S01]  /*13c0*/  @!P1 IMAD R3, R2, R13, R3 ;  /* 0x0000000d02039224 */ /* 0x000fe200078e0203 */
[----:B------:R-:W-:Y:S01]  /*13d0*/  IADD3 R2, PT, PT, -R21, RZ, RZ ;  /* 0x000000ff15027210 */ /* 0x000fe20007ffe1ff */
[----:B------:R-:W-:Y:S02]  /*13e0*/  @!P1 IMAD R5, R6, R9, R21 ;  /* 0x0000000906059224 */ /* 0x000fe400078e0215 */
[----:B------:R-:W-:Y:S02]  /*13f0*/  @!P1 IMAD.MOV.U32 R21, RZ, RZ, R3 ;  /* 0x000000ffff159224 */ /* 0x000fe400078e0003 */
[----:B------:R-:W-:Y:S02]  /*1400*/  IMAD R2, R14, R2, R11 ;  /* 0x000000020e027224 */ /* 0x000fe400078e020b */
[----:B------:R-:W-:-:S02]  /*1410*/  IMAD R20, R5, R4, R7 ;  /* 0x0000000405147224 */ /* 0x000fc400078e0207 */
[----:B------:R-:W-:Y:S02]  /*1420*/  IMAD R21, R21, R14, R2 ;  /* 0x0000000e15157224 */ /* 0x000fe400078e0202 */
.L_x_18:
[----:B------:R-:W-:Y:S05]  /*1430*/  BRA.U UP3, `(.L_x_19) ;  /* 0x0000000103407547 */ /* 0x000fea000b800000 */
[----:B------:R-:W1:Y:S08]  /*1440*/  LDC.64 R4, c[0x0][0xb10] ;  /* 0x0002c400ff047b82 */ /* 0x000e700000000a00 */
[----:B------:R-:W2:Y:S08]  /*1450*/  LDC.64 R2, c[0x0][0xb18] ;  /* 0x0002c600ff027b82 */ /* 0x000eb00000000a00 */
[----:B------:R-:W3:Y:S08]  /*1460*/  LDC R6, c[0x0][0xb20] ;  /* 0x0002c800ff067b82 */ /* 0x000ef00000000800 */
[----:B------:R-:W4:Y:S01]  /*1470*/  LDC R12, c[0x0][0xb0c] ;  /* 0x0002c300ff0c7b82 */ /* 0x000f220000000800 */
[----:B-1----:R-:W-:-:S05]  /*1480*/  IMAD.HI.U32 R4, R21, R4, RZ ;  /* 0x0000000415047227 */ /* 0x002fca00078e00ff */
[----:B------:R-:W-:Y:S01]  /*1490*/  SHF.R.U32.HI R4, RZ, R5, R4 ;  /* 0x00000005ff047219 */ /* 0x000fe20000011604 */
[----:B--2---:R-:W-:Y:S01]  /*14a0*/  IMAD.HI.U32 R3, R20, R3, RZ ;  /* 0x0000000314037227 */ /* 0x004fe200078e00ff */
[----:B------:R-:W-:-:S04]  /*14b0*/  ISETP.NE.AND P0, PT, R2, 0x1, PT ;  /* 0x000000010200780c */ /* 0x000fc80003f05270 */
[----:B---3--:R-:W-:-:S04]  /*14c0*/  SHF.R.U32.HI R3, RZ, R6, R3 ;  /* 0x00000006ff037219 */ /* 0x008fc80000011603 */
[----:B------:R-:W-:Y:S02]  /*14d0*/  SEL R3, R20, R3, !P0 ;  /* 0x0000000314037207 */ /* 0x000fe40004000000 */
[----:B----4-:R-:W-:-:S04]  /*14e0*/  ISETP.NE.AND P1, PT, R12, 0x1, PT ;  /* 0x000000010c00780c */ /* 0x010fc80003f25270 */
[----:B------:R-:W-:-:S05]  /*14f0*/  SEL R6, R21, R4, !P1 ;  /* 0x0000000415067207 */ /* 0x000fca0004800000 */
[----:B------:R-:W-:Y:S02]  /*1500*/  IMAD.IADD R4, R3, 0x1, -R6 ;  /* 0x0000000103047824 */ /* 0x000fe400078e0a06 */
[----:B------:R-:W-:Y:S02]  /*1510*/  IMAD.IADD R3, R6, 0x1, -R3 ;  /* 0x0000000106037824 */ /* 0x000fe400078e0a03 */
[----:B------:R-:W-:Y:S02]  /*1520*/  IMAD R21, R4, R12, R21 ;  /* 0x0000000c04157224 */ /* 0x000fe400078e0215 */
[----:B------:R-:W-:Y:S02]  /*1530*/  IMAD R20, R3, R2, R20 ;  /* 0x0000000203147224 */ /* 0x000fe400078e0214 */
.L_x_19:
[----:B------:R-:W-:Y:S05]  /*1540*/  BRA.U !UP1, `(.L_x_20) ;  /* 0x00000001090c7547 */ /* 0x000fea000b800000 */
[----:B------:R-:W-:Y:S01]  /*1550*/  UCGABAR_WAIT ;  /* 0x0000000000007dc7 */ /* 0x000fe20008000000 */
[----:B------:R-:W-:Y:S01]  /*1560*/  CCTL.IVALL ;  /* 0x00000000ff00798f */ /* 0x000fe20002000000 */
[----:B------:R-:W-:Y:S05]  /*1570*/  BRA `(.L_x_21) ;  /* 0x0000000000047947 */ /* 0x000fea0003800000 */
.L_x_20:
[----:B------:R-:W-:Y:S06]  /*1580*/  BAR.SYNC.DEFER_BLOCKING 0x0 ;  /* 0x0000000000007b1d */ /* 0x000fec0000010000 */
.L_x_21:
[----:B------:R-:W-:Y:S05]  /*1590*/  BRA.U UP2, `(.L_x_22) ;  /* 0x0000001102cc7547 */ /* 0x000fea000b800000 */
[----:B------:R-:W1:Y:S01]  /*15a0*/  LDCU UR4, c[0x0][0x38c] ;  /* 0x00007180ff0477ac */ /* 0x000e620008000800 */
[----:B------:R-:W2:Y:S01]  /*15b0*/  LDC R9, c[0x0][0x370] ;  /* 0x0000dc00ff097b82 */ /* 0x000ea20000000800 */
[----:B------:R-:W-:Y:S01]  /*15c0*/  IMAD.SHL.U32 R16, R11, 0x40, RZ ;  /* 0x000000400b107824 */ /* 0x000fe200078e00ff */
[----:B------:R-:W-:Y:S01]  /*15d0*/  PLOP3.LUT P1, PT, PT, PT, UP5, 0x80, 0x8 ;  /* 0x000000000008781c */ /* 0x000fe20003f2f058 */
[----:B------:R-:W-:Y:S01]  /*15e0*/  HFMA2 R12, -RZ, RZ, 0, 0 ;  /* 0x00000000ff0c7431 */ /* 0x000fe200000001ff */
[----:B------:R-:W-:Y:S01]  /*15f0*/  UISETP.NE.AND UP1, UPT, UR10, URZ, UPT ;  /* 0x000000ff0a00728c */ /* 0x000fe2000bf25270 */
[----:B------:R-:W-:Y:S01]  /*1600*/  ISETP.NE.AND P4, PT, R10, RZ, P5 ;  /* 0x000000ff0a00720c */ /* 0x000fe20002f85270 */
[----:B------:R-:W-:Y:S01]  /*1610*/  IMAD.MOV.U32 R15, RZ, RZ, 0x1 ;  /* 0x00000001ff0f7424 */ /* 0x000fe200078e00ff */
[----:B------:R-:W-:Y:S01]  /*1620*/  PLOP3.LUT P1, PT, P1, PT, PT, 0x8, 0x80 ;  /* 0x000000000080781c */ /* 0x000fe20000f2e170 */
[----:B------:R-:W3:Y:S01]  /*1630*/  LDC R0, c[0x0][0x374] ;  /* 0x0000dd00ff007b82 */ /* 0x000ee20000000800 */
[----:B------:R-:W-:Y:S01]  /*1640*/  IMAD.MOV.U32 R14, RZ, RZ, RZ ;  /* 0x000000ffff0e7224 */ /* 0x000fe200078e00ff */
[----:B------:R-:W-:Y:S01]  /*1650*/  MOV R8, 0x1 ;  /* 0x0000000100087802 */ /* 0x000fe20000000f00 */
[----:B------:R-:W-:Y:S01]  /*1660*/  IMAD.MOV.U32 R10, RZ, RZ, RZ ;  /* 0x000000ffff0a7224 */ /* 0x000fe200078e00ff */
[----:B------:R-:W-:Y:S01]  /*1670*/  LOP3.LUT R16, R16, 0x40, RZ, 0xc0, !PT ;  /* 0x0000004010107812 */ /* 0x000fe200078ec0ff */
[----:B------:R-:W4:Y:S01]  /*1680*/  LDCU.64 UR14, c[0x0][0x348] ;  /* 0x00006900ff0e77ac */ /* 0x000f220008000a00 */
[----:B-1----:R-:W-:-:S02]  /*1690*/  UIADD3 UR5, UPT, UPT, UR4, 0x3f, URZ ;  /* 0x0000003f04057890 */ /* 0x002fc4000fffe0ff */
[----:B------:R-:W-:Y:S02]  /*16a0*/  USEL UR22, UR6, 0x2, UP1 ;  /* 0x0000000206167887 */ /* 0x000fe40008800000 */
[----:B------:R-:W-:Y:S01]  /*16b0*/  USHF.R.S32.HI UR7, URZ, 0x1f, UR5 ;  /* 0x0000001fff077899 */ /* 0x000fe20008011405 */
[----:B------:R-:W-:-:S03]  /*16c0*/  UMOV UR23, URZ ;  /* 0x000000ff00177c82 */ /* 0x000fc60008000000 */
[----:B------:R-:W-:Y:S02]  /*16d0*/  ULEA.HI UR7, UR7, UR5, URZ, 0x6 ;  /* 0x0000000507077291 */ /* 0x000fe4000f8f30ff */
[----:B------:R-:W-:Y:S02]  /*16e0*/  UIADD3 UR5, UPT, UPT, UR4, -0x1, URZ ;  /* 0xffffffff04057890 */ /* 0x000fe4000fffe0ff */
[----:B------:R-:W-:Y:S02]  /*16f0*/  USHF.R.S32.HI UR7, URZ, 0x6, UR7 ;  /* 0x00000006ff077899 */ /* 0x000fe40008011407 */
[----:B------:R-:W-:Y:S02]  /*1700*/  UISETP.GE.U32.AND UP2, UPT, UR5, -0x7f, UPT ;  /* 0xffffff810500788c */ /* 0x000fe4000bf46070 */
[----:B------:R-:W-:Y:S02]  /*1710*/  UISETP.LT.U32.AND UP0, UPT, UR7, 0x5, UPT ;  /* 0x000000050700788c */ /* 0x000fe4000bf01070 */
[----:B------:R-:W-:-:S02]  /*1720*/  UIADD3 UR4, UPT, UPT, UR4, 0x7e, URZ ;  /* 0x0000007e04047890 */ /* 0x000fc4000fffe0ff */
[----:B------:R-:W-:-:S04]  /*1730*/  USEL UR5, UR7, 0x5, UP0 ;  /* 0x0000000507057887 */ /* 0x000fc80008000000 */
[----:B------:R-:W-:Y:S02]  /*1740*/  UIADD3 UR21, UPT, UPT, UR5, -0x1, URZ ;  /* 0xffffffff05157890 */ /* 0x000fe4000fffe0ff */
[----:B------:R-:W-:Y:S02]  /*1750*/  @UP2 UIADD3 UR21, UPT, UPT, UR5, URZ, URZ ;  /* 0x000000ff05152290 */ /* 0x000fe4000fffe0ff */
[----:B------:R-:W-:Y:S02]  /*1760*/  UIADD3 UR24, UPT, UPT, UR7, -UR5, URZ ;  /* 0x8000000507187290 */ /* 0x000fe4000fffe0ff */
[----:B------:R-:W-:Y:S02]  /*1770*/  UIADD3 UR13, UPT, UPT, UR21, 0x1, URZ ;  /* 0x00000001150d7890 */ /* 0x000fe4000fffe0ff */
[----:B--2-4-:R-:W-:-:S12]  /*1780*/  UIADD3 UR21, UPT, UPT, -UR21, URZ, URZ ;  /* 0x000000ff15157290 */ /* 0x014fd8000fffe1ff */
.L_x_42:
[----:B------:R-:W-:Y:S01]  /*1790*/  UISETP.NE.AND UP0, UPT, UR37, URZ, UPT ;  /* 0x000000ff2500728c */ /* 0x000fe2000bf05270 */
[----:B------:R-:W1:Y:S08]  /*17a0*/  S2UR UR37, SR_CgaCtaId ;  /* 0x00000000002579c3 */ /* 0x000e700000008800 */
[----:B------:R-:W-:Y:S05]  /*17b0*/  BRA.U UP0, `(.L_x_23) ;  /* 0x0000000100347547 */ /* 0x000fea000b800000 */
[----:B------:R-:W2:Y:S01]  /*17c0*/  S2R R2, SR_CgaCtaId ;  /* 0x0000000000027919 */ /* 0x000ea20000008800 */
[----:B------:R-:W-:-:S04]  /*17d0*/  MOV R3, 0x400 ;  /* 0x0000040000037802 */ /* 0x000fc80000000f00 */
[----:B--2---:R-:W-:Y:S02]  /*17e0*/  LEA R3, R2, R3, 0x18 ;  /* 0x0000000302037211 */ /* 0x004fe400078ec0ff */
[----:B------:R-:W-:-:S03]  /*17f0*/  SHF.L.U32 R2, R8, 0x1f, RZ ;  /* 0x0000001f08027819 */ /* 0x000fc600000006ff */
[----:B------:R-:W-:-:S04]  /*1800*/  IMAD R3, R10, 0x8, R3 ;  /* 0x000000080a037824 */ /* 0x000fc800078e0203 */
[----:B------:R-:W2:Y:S02]  /*1810*/  SYNCS.PHASECHK.TRANS64.TRYWAIT P0, [R3+URZ+0x110], R2 ;  /* 0x00011002030075a7 */ /* 0x000ea400080011ff */
[----:B--2---:R-:W-:Y:S05]  /*1820*/  @!P0 BRA `(.L_x_24) ;  /* 0x00000070001c8947 */ /* 0x004fea0003800000 */
.L_x_150:
[----:B------:R-:W-:Y:S01]  /*1830*/  VIADD R10, R10, 0x1 ;  /* 0x000000010a0a7836 */ /* 0x000fe20000000000 */
[----:B------:R2:W-:Y:S04]  /*1840*/  SYNCS.ARRIVE.TRANS64.A1T0 RZ, [R3+URZ+0x100], RZ ;  /* 0x000100ff03ff79a7 */ /* 0x0005e800081000ff */
[----:B------:R-:W-:-:S04]  /*1850*/  ISETP.NE.AND P0, PT, R10, 0x2, PT ;  /* 0x000000020a00780c */ /* 0x000fc80003f05270 */
[----:B------:R-:W-:Y:S02]  /*1860*/  SEL R10, R10, RZ, P0 ;  /* 0x000000ff0a0a7207 */ /* 0x000fe40000000000 */
[----:B--2---:R-:W-:-:S04]  /*1870*/  SEL R3, RZ, 0x1, P0 ;  /* 0x00000001ff037807 */ /* 0x004fc80000000000 */
[----:B------:R-:W-:-:S07]  /*1880*/  LOP3.LUT R8, R8, R3, RZ, 0x3c, !PT ;  /* 0x0000000308087212 */ /* 0x000fce00078e3cff */
.L_x_23:
[----:B------:R-:W-:Y:S01]  /*1890*/  UMOV UR6, 0x400 ;  /* 0x0000040000067882 */ /* 0x000fe20000000000 */
[----:B------:R-:W-:Y:S01]  /*18a0*/  LEA.HI R3, R21, R21, RZ, 0x1 ;  /* 0x0000001515037211 */ /* 0x000fe200078f08ff */
[----:B-1----:R-:W-:Y:S01]  /*18b0*/  ULEA UR6, UR37, UR6, 0x18 ;  /* 0x0000000625067291 */ /* 0x002fe2000f8ec0ff */
[----:B------:R-:W-:Y:S01]  /*18c0*/  SHF.L.U32 R2, R15, 0x1f, RZ ;  /* 0x0000001f0f027819 */ /* 0x000fe200000006ff */
[----:B------:R-:W-:Y:S01]  /*18d0*/  UISETP.GE.U32.AND UP0, UPT, UR4, 0x7f, UPT ;  /* 0x0000007f0400788c */ /* 0x000fe2000bf06070 */
[C---:B------:R-:W-:Y:S01]  /*18e0*/  R2UR UR9, R16.reuse ;  /* 0x00000000100972ca */ /* 0x040fe200000e0000 */
[----:B------:R-:W-:Y:S01]  /*18f0*/  ULEA UR8, UR23, UR6, 0x3 ;  /* 0x0000000617087291 */ /* 0x000fe2000f8e18ff */
[----:B------:R-:W-:Y:S01]  /*1900*/  IMAD.SHL.U32 R3, R3, 0x40, RZ ;  /* 0x0000004003037824 */ /* 0x000fe200078e00ff */
[----:B------:R-:W-:Y:S01]  /*1910*/  R2UR UR10, R16 ;  /* 0x00000000100a72ca */ /* 0x000fe200000e0000 */
[----:B------:R-:W-:-:S03]  /*1920*/  UMOV UR25, URZ ;  /* 0x000000ff00197c82 */ /* 0x000fc60008000000 */
[----:B------:R-:W-:-:S03]  /*1930*/  R2UR UR34, R3 ;  /* 0x00000000032272ca */ /* 0x000fc600000e0000 */
[----:B------:R1:W2:Y:S01]  /*1940*/  SYNCS.PHASECHK.TRANS64.TRYWAIT P0, [UR8+0x28], R2 ;  /* 0x00002802ff0075a7 */ /* 0x0002a20008001108 */
[----:B------:R-:W-:-:S09]  /*1950*/  R2UR UR8, R20 ;  /* 0x00000000140872ca */ /* 0x000fd200000e0000 */
[----:B------:R-:W-:-:S04]  /*1960*/  ULOP3.LUT UR34, UR9, 0xffffff80, UR34, 0xf8, !UPT ;  /* 0xffffff8009227892 */ /* 0x000fc8000f8ef822 */
[----:B------:R-:W-:Y:S01]  /*1970*/  ULEA UR10, UR8, UR10, 0x7 ;  /* 0x0000000a080a7291 */ /* 0x000fe2000f8e38ff */
[----:B------:R-:W-:Y:S11]  /*1980*/  BRA.U !UP0, `(.L_x_25) ;  /* 0x0000000108bc7547 */ /* 0x000ff6000b800000 */
[----:B------:R-:W-:Y:S01]  /*1990*/  UMOV UR16, UR21 ;  /* 0x0000001500107c82 */ /* 0x000fe20008000000 */
[----:B------:R-:W-:Y:S01]  /*19a0*/  UMOV UR17, UR23 ;  /* 0x0000001700117c82 */ /* 0x000fe20008000000 */
[----:B------:R-:W-:-:S05]  /*19b0*/  UMOV UR35, URZ ;  /* 0x000000ff00237c82 */ /* 0x000fca0008000000 */
.L_x_31:
[----:B------:R-:W-:Y:S01]  /*19c0*/  ULEA UR33, UR17, UR6, 0x3 ;  /* 0x0000000611217291 */ /* 0x000fe2000f8e18ff */
[----:B------:R-:W-:Y:S01]  /*19d0*/  @P5 MOV R3, 0x8000 ;  /* 0x0000800000035802 */ /* 0x000fe20000000f00 */
[----:B-12-4-:R-:W-:Y:S10]  /*19e0*/  @P0 BRA `(.L_x_26) ;  /* 0x00000000000c0947 */ /* 0x016ff40003800000 */
[----:B------:R-:W-:-:S04]  /*19f0*/  SHF.L.U32 R5, R15, 0x1f, RZ ;  /* 0x0000001f0f057819 */ /* 0x000fc800000006ff */
[----:B------:R-:W2:Y:S02]  /*1a00*/  SYNCS.PHASECHK.TRANS64.TRYWAIT P0, [UR33+0x28], R5 ;  /* 0x00002805ff0075a7 */ /* 0x000ea40008001121 */
[----:B--2---:R-:W-:Y:S05]  /*1a10*/  @!P0 BRA `(.L_x_27) ;  /* 0x0000006c00b48947 */ /* 0x004fea0003800000 */
.L_x_26:
[----:B------:R2:W-:Y:S01]  /*1a20*/  @P5 SYNCS.ARRIVE.TRANS64 RZ, [UR33], R3 ;  /* 0x00000003ffff59a7 */ /* 0x0005e20008000021 */
[----:B------:R-:W-:Y:S02]  /*1a30*/  ULOP3.LUT UR8, UR22, 0x2, URZ, 0xfc, !UPT ;  /* 0x0000000216087892 */ /* 0x000fe4000f8efcff */
[----:B------:R-:W-:Y:S02]  /*1a40*/  UIADD3 UR16, UPT, UPT, UR16, 0x1, URZ ;  /* 0x0000000110107890 */ /* 0x000fe4000fffe0ff */
[----:B------:R-:W-:Y:S02]  /*1a50*/  UISETP.NE.AND UP0, UPT, UR8, 0x2, UPT ;  /* 0x000000020800788c */ /* 0x000fe4000bf05270 */
[----:B------:R-:W-:-:S07]  /*1a60*/  UISETP.NE.AND UP2, UPT, UR16, 0x1, UPT ;  /* 0x000000011000788c */ /* 0x000fce000bf45270 */
[----:B------:R-:W-:Y:S05]  /*1a70*/  BRA.U UP0, `(.L_x_28) ;  /* 0x0000000100047547 */ /* 0x000fea000b800000 */
[----:B------:R-:W-:Y:S05]  /*1a80*/  BPT.TRAP 0x1 ;  /* 0x000000040000795c */ /* 0x000fea0000300000 */
.L_x_28:
[----:B------:R-:W-:Y:S04]  /*1a90*/  BSSY.RECONVERGENT B0, `(.L_x_29) ;  /* 0x0000003000007945 */ /* 0x000fe80003800200 */
[----:B------:R-:W-:Y:S05]  /*1aa0*/  @!P4 BRA `(.L_x_30) ;  /* 0x000000000004c947 */ /* 0x000fea0003800000 */
[----:B------:R-:W-:Y:S05]  /*1ab0*/  BPT.TRAP 0x1 ;  /* 0x000000040000795c */ /* 0x000fea0000300000 */
.L_x_30:
[----:B------:R-:W-:Y:S05]  /*1ac0*/  BSYNC.RECONVERGENT B0 ;  /* 0x0000000000007941 */ /* 0x000fea0003800200 */
.L_x_29:
[----:B------:R-:W-:Y:S02]  /*1ad0*/  UIADD3 UR23, UPT, UPT, UR17, 0x1, URZ ;  /* 0x0000000111177890 */ /* 0x000fe4000fffe0ff */
[----:B------:R-:W-:Y:S02]  /*1ae0*/  UIADD3 UR28, UP1, UPT, UR14, 0x80, URZ ;  /* 0x000000800e1c7890 */ /* 0x000fe4000ff3e0ff */
[----:B------:R-:W-:Y:S02]  /*1af0*/  UISETP.NE.AND UP0, UPT, UR23, 0x5, UPT ;  /* 0x000000051700788c */ /* 0x000fe4000bf05270 */
[----:B------:R-:W-:Y:S02]  /*1b00*/  ULOP3.LUT UR33, UR33, 0xfefffff8, URZ, 0xc0, !UPT ;  /* 0xfefffff821217892 */ /* 0x000fe4000f8ec0ff */
[----:B------:R-:W-:Y:S02]  /*1b10*/  USEL UR9, URZ, 0x1, UP0 ;  /* 0x00000001ff097887 */ /* 0x000fe40008000000 */
[----:B------:R-:W-:-:S02]  /*1b20*/  USEL UR23, UR23, URZ, UP0 ;  /* 0x000000ff17177287 */ /* 0x000fc40008000000 */
[----:B------:R-:W-:Y:S02]  /*1b30*/  UIADD3 UR26, UP0, UPT, UR14, 0x180, URZ ;  /* 0x000001800e1a7890 */ /* 0x000fe4000ff1e0ff */
[----:B------:R-:W-:Y:S01]  /*1b40*/  ULEA UR8, UR23, UR6, 0x3 ;  /* 0x0000000617087291 */ /* 0x000fe2000f8e18ff */
[----:B------:R-:W-:Y:S01]  /*1b50*/  LOP3.LUT R15, R15, UR9, RZ, 0x3c, !PT ;  /* 0x000000090f0f7c12 */ /* 0x000fe2000f8e3cff */
[----:B------:R-:W-:Y:S02]  /*1b60*/  UIADD3.X UR29, UPT, UPT, URZ, UR15, URZ, UP1, !UPT ;  /* 0x0000000fff1d7290 */ /* 0x000fe40008ffe4ff */
[----:B------:R-:W-:Y:S01]  /*1b70*/  UIADD3.X UR27, UPT, UPT, URZ, UR15, URZ, UP0, !UPT ;  /* 0x0000000fff1b7290 */ /* 0x000fe200087fe4ff */
[----:B-1----:R-:W-:Y:S01]  /*1b80*/  SHF.L.U32 R2, R15, 0x1f, RZ ;  /* 0x0000001f0f027819 */ /* 0x002fe200000006ff */
[----:B------:R-:W-:Y:S01]  /*1b90*/  UMOV UR18, 0x0 ;  /* 0x0000000000127882 */ /* 0x000fe20000000000 */
[----:B------:R-:W-:Y:S01]  /*1ba0*/  UMOV UR19, 0x10000000 ;  /* 0x1000000000137882 */ /* 0x000fe20000000000 */
[----:B------:R-:W-:Y:S01]  /*1bb0*/  UMOV UR11, UR35 ;  /* 0x00000023000b7c82 */ /* 0x000fe20008000000 */
[----:B------:R4:W1:Y:S01]  /*1bc0*/  SYNCS.PHASECHK.TRANS64.TRYWAIT P0, [UR8+0x28], R2 ;  /* 0x00002802ff0075a7 */ /* 0x0008620008001108 */
[----:B------:R-:W-:Y:S01]  /*1bd0*/  ULEA UR8, UR17, UR6, 0xd ;  /* 0x0000000611087291 */ /* 0x000fe2000f8e68ff */
[----:B------:R-:W-:Y:S01]  /*1be0*/  UMOV UR12, UR36 ;  /* 0x00000024000c7c82 */ /* 0x000fe20008000000 */
[----:B------:R-:W-:-:S02]  /*1bf0*/  UMOV UR9, UR33 ;  /* 0x0000002100097c82 */ /* 0x000fc40008000000 */
[----:B------:R-:W-:Y:S02]  /*1c00*/  UIADD3 UR32, UPT, UPT, UR8, 0x4300, URZ ;  /* 0x0000430008207890 */ /* 0x000fe4000fffe0ff */
[----:B------:R-:W-:Y:S01]  /*1c10*/  UIADD3 UR8, UPT, UPT, UR8, 0xe300, URZ ;  /* 0x0000e30008087890 */ /* 0x000fe2000fffe0ff */
[----:B------:R-:W-:Y:S01]  /*1c20*/  UMOV UR25, UR13 ;  /* 0x0000000d00197c82 */ /* 0x000fe20008000000 */
[----:B------:R-:W-:-:S05]  /*1c30*/  UMOV UR17, UR23 ;  /* 0x0000001700117c82 */ /* 0x000fca0008000000 */
[----:B------:R2:W-:Y:S02]  /*1c40*/  UTMALDG.3D.2CTA [UR32], [UR28], desc[UR18] ;  /* 0x000012201c0075b4 */ /* 0x0005e40008211000 */
[----:B------:R4:W-:Y:S01]  /*1c50*/  UTMALDG.3D.2CTA [UR8], [UR26], desc[UR18] ;  /* 0x000012081a0075b4 */ /* 0x0009e20008211000 */
[----:B--2---:R-:W-:Y:S01]  /*1c60*/  UIADD3 UR35, UPT, UPT, UR35, 0x40, URZ ;  /* 0x0000004023237890 */ /* 0x004fe2000fffe0ff */
[----:B------:R-:W-:Y:S11]  /*1c70*/  BRA.U UP2, `(.L_x_31) ;  /* 0xfffffffd02507547 */ /* 0x000ff6000b83ffff */
.L_x_25:
[----:B----4-:R-:W-:Y:S01]  /*1c80*/  ULEA UR8, UR23, UR6, 0x3 ;  /* 0x0000000617087291 */ /* 0x010fe2000f8e18ff */
[----:B-1----:R-:W-:Y:S01]  /*1c90*/  SHF.L.U32 R2, R15, 0x1f, RZ ;  /* 0x0000001f0f027819 */ /* 0x002fe200000006ff */
[----:B------:R-:W-:Y:S01]  /*1ca0*/  @!P1 SYNCS.ARRIVE.TRANS64.A1T0 RZ, [UR6+0x98], RZ ;  /* 0x000098ffffff99a7 */ /* 0x000fe20008100006 */
[----:B------:R-:W-:-:S06]  /*1cb0*/  UISETP.GT.AND UP0, UPT, UR7, UR5, UPT ;  /* 0x000000050700728c */ /* 0x000fcc000bf04270 */
[----:B--2---:R1:W2:Y:S03]  /*1cc0*/  SYNCS.PHASECHK.TRANS64.TRYWAIT P0, [UR8+0x28], R2 ;  /* 0x00002802ff0075a7 */ /* 0x0042a60008001108 */
[----:B------:R-:W-:Y:S05]  /*1cd0*/  BRA.U !UP0, `(.L_x_32) ;  /* 0x0000000108bc7547 */ /* 0x000fea000b800000 */
[----:B------:R-:W-:Y:S01]  /*1ce0*/  UIADD3 UR26, UPT, UPT, UR24, UR25, URZ ;  /* 0x00000019181a7290 */ /* 0x000fe2000fffe0ff */
[----:B------:R-:W-:-:S11]  /*1cf0*/  UMOV UR27, UR23 ;  /* 0x00000017001b7c82 */ /* 0x000fd60008000000 */
.L_x_38:
[----:B------:R-:W-:Y:S01]  /*1d00*/  ULEA UR17, UR27, UR6, 0x3 ;  /* 0x000000061b117291 */ /* 0x000fe2000f8e18ff */
[----:B--2---:R-:W-:Y:S01]  /*1d10*/  @P5 MOV R3, 0x8000 ;  /* 0x0000800000035802 */ /* 0x004fe20000000f00 */
[----:B-12---:R-:W-:Y:S10]  /*1d20*/  @P0 BRA `(.L_x_33) ;  /* 0x00000000000c0947 */ /* 0x006ff40003800000 */
[----:B------:R-:W-:-:S04]  /*1d30*/  SHF.L.U32 R5, R15, 0x1f, RZ ;  /* 0x0000001f0f057819 */ /* 0x000fc800000006ff */
[----:B------:R-:W2:Y:S02]  /*1d40*/  SYNCS.PHASECHK.TRANS64.TRYWAIT P0, [UR17+0x28], R5 ;  /* 0x00002805ff0075a7 */ /* 0x000ea40008001111 */
[----:B--2---:R-:W-:Y:S05]  /*1d50*/  @!P0 BRA `(.L_x_34) ;  /* 0x0000006800fc8947 */ /* 0x004fea0003800000 */
.L_x_33:
[----:B------:R2:W-:Y:S01]  /*1d60*/  @P5 SYNCS.ARRIVE.TRANS64 RZ, [UR17], R3 ;  /* 0x00000003ffff59a7 */ /* 0x0005e20008000011 */
[----:B------:R-:W-:-:S04]  /*1d70*/  ULOP3.LUT UR8, UR22, 0x2, URZ, 0xfc, !UPT ;  /* 0x0000000216087892 */ /* 0x000fc8000f8efcff */
[----:B------:R-:W-:-:S09]  /*1d80*/  UISETP.NE.AND UP0, UPT, UR8, 0x2, UPT ;  /* 0x000000020800788c */ /* 0x000fd2000bf05270 */
[----:B------:R-:W-:Y:S05]  /*1d90*/  BRA.U UP0, `(.L_x_35) ;  /* 0x0000000100047547 */ /* 0x000fea000b800000 */
[----:B------:R-:W-:Y:S05]  /*1da0*/  BPT.TRAP 0x1 ;  /* 0x000000040000795c */ /* 0x000fea0000300000 */
.L_x_35:
[----:B------:R-:W-:Y:S04]  /*1db0*/  BSSY.RECONVERGENT B0, `(.L_x_36) ;  /* 0x0000003000007945 */ /* 0x000fe80003800200 */
[----:B------:R-:W-:Y:S05]  /*1dc0*/  @!P4 BRA `(.L_x_37) ;  /* 0x000000000004c947 */ /* 0x000fea0003800000 */
[----:B------:R-:W-:Y:S05]  /*1dd0*/  BPT.TRAP 0x1 ;  /* 0x000000040000795c */ /* 0x000fea0000300000 */
.L_x_37:
[----:B------:R-:W-:Y:S05]  /*1de0*/  BSYNC.RECONVERGENT B0 ;  /* 0x0000000000007941 */ /* 0x000fea0003800200 */
.L_x_36:
[----:B------:R-:W-:Y:S02]  /*1df0*/  UIADD3 UR23, UPT, UPT, UR27, 0x1, URZ ;  /* 0x000000011b177890 */ /* 0x000fe4000fffe0ff */
[----:B------:R-:W-:Y:S02]  /*1e00*/  UIADD3 UR32, UP1, UPT, UR14, 0x80, URZ ;  /* 0x000000800e207890 */ /* 0x000fe4000ff3e0ff */
[----:B------:R-:W-:Y:S02]  /*1e10*/  UISETP.NE.AND UP0, UPT, UR23, 0x5, UPT ;  /* 0x000000051700788c */ /* 0x000fe4000bf05270 */
[----:B------:R-:W-:Y:S02]  /*1e20*/  USHF.L.U32 UR19, UR25, 0x6, URZ ;  /* 0x0000000619137899 */ /* 0x000fe400080006ff */
[----:B------:R-:W-:Y:S02]  /*1e30*/  USEL UR9, URZ, 0x1, UP0 ;  /* 0x00000001ff097887 */ /* 0x000fe40008000000 */
[----:B------:R-:W-:-:S02]  /*1e40*/  USEL UR23, UR23, URZ, UP0 ;  /* 0x000000ff17177287 */ /* 0x000fc40008000000 */
[----:B------:R-:W-:Y:S02]  /*1e50*/  UIADD3 UR30, UP0, UPT, UR14, 0x180, URZ ;  /* 0x000001800e1e7890 */ /* 0x000fe4000ff1e0ff */
[----:B------:R-:W-:Y:S01]  /*1e60*/  ULEA UR8, UR23, UR6, 0x3 ;  /* 0x0000000617087291 */ /* 0x000fe2000f8e18ff */
[----:B------:R-:W-:Y:S01]  /*1e70*/  LOP3.LUT R15, R15, UR9, RZ, 0x3c, !PT ;  /* 0x000000090f0f7c12 */ /* 0x000fe2000f8e3cff */
[----:B------:R-:W-:Y:S02]  /*1e80*/  ULOP3.LUT UR17, UR17, 0xfefffff8, URZ, 0xc0, !UPT ;  /* 0xfefffff811117892 */ /* 0x000fe4000f8ec0ff */
[----:B------:R-:W-:Y:S01]  /*1e90*/  UIADD3.X UR33, UPT, UPT, URZ, UR15, URZ, UP1, !UPT ;  /* 0x0000000fff217290 */ /* 0x000fe20008ffe4ff */
[----:B-1----:R-:W-:Y:S01]  /*1ea0*/  SHF.L.U32 R2, R15, 0x1f, RZ ;  /* 0x0000001f0f027819 */ /* 0x002fe200000006ff */
[----:B------:R-:W-:Y:S01]  /*1eb0*/  UIADD3.X UR31, UPT, UPT, URZ, UR15, URZ, UP0, !UPT ;  /* 0x0000000fff1f7290 */ /* 0x000fe200087fe4ff */
[----:B------:R-:W-:Y:S02]  /*1ec0*/  UMOV UR28, 0x0 ;  /* 0x00000000001c7882 */ /* 0x000fe40000000000 */
[----:B------:R4:W1:Y:S01]  /*1ed0*/  SYNCS.PHASECHK.TRANS64.TRYWAIT P0, [UR8+0x28], R2 ;  /* 0x00002802ff0075a7 */ /* 0x0008620008001108 */
[----:B------:R-:W-:Y:S01]  /*1ee0*/  ULEA UR8, UR27, UR6, 0xd ;  /* 0x000000061b087291 */ /* 0x000fe2000f8e68ff */
[----:B------:R-:W-:Y:S01]  /*1ef0*/  UMOV UR29, 0x10000000 ;  /* 0x10000000001d7882 */ /* 0x000fe20000000000 */
[----:B------:R-:W-:-:S02]  /*1f00*/  UMOV UR18, UR34 ;  /* 0x0000002200127c82 */ /* 0x000fc40008000000 */
[----:B------:R-:W-:Y:S02]  /*1f10*/  UIADD3 UR16, UPT, UPT, UR8, 0x4300, URZ ;  /* 0x0000430008107890 */ /* 0x000fe4000fffe0ff */
[----:B------:R-:W-:Y:S01]  /*1f20*/  UIADD3 UR8, UPT, UPT, UR8, 0xe300, URZ ;  /* 0x0000e30008087890 */ /* 0x000fe2000fffe0ff */
[----:B------:R-:W-:Y:S01]  /*1f30*/  UMOV UR20, UR36 ;  /* 0x0000002400147c82 */ /* 0x000fe20008000000 */
[----:B------:R-:W-:Y:S01]  /*1f40*/  UMOV UR12, UR36 ;  /* 0x00000024000c7c82 */ /* 0x000fe20008000000 */
[----:B------:R-:W-:Y:S01]  /*1f50*/  UMOV UR9, UR17 ;  /* 0x0000001100097c82 */ /* 0x000fe20008000000 */
[----:B------:R-:W-:Y:S01]  /*1f60*/  UMOV UR11, UR19 ;  /* 0x00000013000b7c82 */ /* 0x000fe20008000000 */
[----:B------:R-:W-:Y:S02]  /*1f70*/  UIADD3 UR25, UPT, UPT, UR25, 0x1, URZ ;  /* 0x0000000119197890 */ /* 0x000fe4000fffe0ff */
[----:B------:R4:W-:Y:S01]  /*1f80*/  UTMALDG.3D.2CTA [UR16], [UR32], desc[UR28] ;  /* 0x00001c10200075b4 */ /* 0x0009e20008211000 */
[----:B------:R-:W-:Y:S01]  /*1f90*/  UMOV UR27, UR23 ;  /* 0x00000017001b7c82 */ /* 0x000fe20008000000 */
[----:B------:R-:W-:Y:S01]  /*1fa0*/  UISETP.NE.AND UP0, UPT, UR25, UR26, UPT ;  /* 0x0000001a1900728c */ /* 0x000fe2000bf05270 */
[----:B------:R4:W-:Y:S08]  /*1fb0*/  UTMALDG.3D.2CTA [UR8], [UR30], desc[UR28] ;  /* 0x00001c081e0075b4 */ /* 0x0009f00008211000 */
[----:B----4-:R-:W-:Y:S05]  /*1fc0*/  BRA.U UP0, `(.L_x_38) ;  /* 0xfffffffd004c7547 */ /* 0x010fea000b83ffff */
.L_x_32:
[----:B-1----:R-:W-:Y:S01]  /*1fd0*/  LEA R2, R14, UR6, 0x3 ;  /* 0x000000060e027c11 */ /* 0x002fe2000f8e18ff */
[----:B------:R-:W-:Y:S01]  /*1fe0*/  NOP ;  /* 0x0000000000007918 */ /* 0x000fe20000000000 */
[----:B--2---:R-:W-:Y:S02]  /*1ff0*/  SHF.L.U32 R3, R12, 0x1f, RZ ;  /* 0x0000001f0c037819 */ /* 0x004fe400000006ff */
[----:B------:R-:W-:Y:S02]  /*2000*/  LEA R4, R14, UR6, 0x4 ;  /* 0x000000060e047c11 */ /* 0x000fe4000f8e20ff */
[----:B------:R-:W1:Y:S02]  /*2010*/  SYNCS.PHASECHK.TRANS64.TRYWAIT P0, [R2+URZ+0xa0], R3 ;  /* 0x0000a003020075a7 */ /* 0x000e6400080011ff */
[----:B-1----:R-:W-:Y:S05]  /*2020*/  @!P0 BRA `(.L_x_39) ;  /* 0x0000006800608947 */ /* 0x002fea0003800000 */
.L_x_153:
[----:B------:R-:W2:Y:S01]  /*2030*/  LDS.128 R4, [R4+0x130] ;  /* 0x0001300004047984 */ /* 0x000ea20000000c00 */
[----:B------:R-:W-:Y:S01]  /*2040*/  ISETP.GE.AND P0, PT, R26, 0x1, PT ;  /* 0x000000011a00780c */ /* 0x000fe20003f06270 */
[----:B-1----:R-:W-:Y:S01]  /*2050*/  VIADD R2, R2, 0xb0 ;  /* 0x000000b002027836 */ /* 0x002fe20000000000 */
[----:B------:R-:W-:Y:S01]  /*2060*/  @!PT LDS RZ, [RZ] ;  /* 0x00000000fffff984 */ /* 0x000fe20000000800 */
[----:B------:R-:W-:Y:S01]  /*2070*/  @!PT LDS RZ, [RZ] ;  /* 0x00000000fffff984 */ /* 0x000fe20000000800 */
[----:B------:R-:W-:Y:S01]  /*2080*/  @!PT LDS RZ, [RZ] ;  /* 0x00000000fffff984 */ /* 0x000fe20000000800 */
[----:B------:R-:W-:Y:S01]  /*2090*/  @!PT LDS RZ, [RZ] ;  /* 0x00000000fffff984 */ /* 0x000fe20000000800 */
[----:B------:R1:W-:Y:S06]  /*20a0*/  MEMBAR.ALL.CTA ;  /* 0x0000000000007992 */ /* 0x0003ec0000008000 */
[----:B-1----:R-:W1:Y:S01]  /*20b0*/  FENCE.VIEW.ASYNC.S ;  /* 0x00000000000073c6 */ /* 0x002e620000000000 */
[----:B------:R-:W-:-:S04]  /*20c0*/  PRMT R2, RZ, 0x654, R2 ;  /* 0x00000654ff027816 */ /* 0x000fc80000000002 */
[----:B-1----:R1:W-:Y:S01]  /*20d0*/  SYNCS.ARRIVE.TRANS64.RED.A1T0 RZ, [R2+URZ], RZ ;  /* 0x000000ff02ff79a7 */ /* 0x0023e200081004ff */
[----:B--2---:R-:W-:-:S13]  /*20e0*/  LOP3.LUT P2, RZ, R6, 0x1, RZ, 0xc0, !PT ;  /* 0x0000000106ff7812 */ /* 0x004fda000784c0ff */
[----:B------:R-:W-:Y:S01]  /*20f0*/  @P2 SHF.R.U32.HI R3, RZ, 0x10, R5 ;  /* 0x00000010ff032819 */ /* 0x000fe20000011605 */
[----:B------:R-:W-:Y:S01]  /*2100*/  VOTEU.ANY UP0, P2 ;  /* 0x0000000000ff7886 */ /* 0x000fe20001000100 */
[----:B------:R-:W-:Y:S02]  /*2110*/  @P2 MOV R13, R4 ;  /* 0x00000004000d2202 */ /* 0x000fe40000000f00 */
[----:B------:R-:W-:Y:S02]  /*2120*/  @P2 R2UR.BROADCAST UR8, R3 ;  /* 0x00000000030822ca */ /* 0x000fe400008e0000 */
[----:B------:R-:W-:-:S11]  /*2130*/  @P2 LOP3.LUT R11, R5, 0xffff, RZ, 0xc0, !PT ;  /* 0x0000ffff050b2812 */ /* 0x000fd600078ec0ff */
[----:B------:R-:W-:Y:S01]  /*2140*/  @UP0 UMOV UR36, UR8 ;  /* 0x0000000800240c82 */ /* 0x000fe20008000000 */
[----:B-1----:R-:W-:Y:S05]  /*2150*/  @!P0 BRA `(.L_x_40) ;  /* 0x0000000000b88947 */ /* 0x002fea0003800000 */
[----:B------:R-:W3:Y:S01]  /*2160*/  LDC.64 R4, c[0x0][0xb18] ;  /* 0x0002c600ff047b82 */ /* 0x000ee20000000a00 */
[----:B------:R-:W-:-:S07]  /*2170*/  ISETP.NE.AND P3, PT, R26, 0x1, PT ;  /* 0x000000011a00780c */ /* 0x000fce0003f65270 */
[----:B------:R-:W1:Y:S08]  /*2180*/  LDC.64 R6, c[0x0][0xb10] ;  /* 0x0002c400ff067b82 */ /* 0x000e700000000a00 */
[----:B------:R-:W2:Y:S08]  /*2190*/  LDC R17, c[0x0][0xb20] ;  /* 0x0002c800ff117b82 */ /* 0x000eb00000000800 */
[----:B------:R-:W4:Y:S01]  /*21a0*/  LDC R18, c[0x0][0xb0c] ;  /* 0x0002c300ff127b82 */ /* 0x000f220000000800 */
[----:B---3--:R-:W-:Y:S01]  /*21b0*/  IMAD.HI.U32 R22, R0, R5, RZ ;  /* 0x0000000500167227 */ /* 0x008fe200078e00ff */
[----:B------:R-:W-:-:S06]  /*21c0*/  ISETP.NE.AND P0, PT, R4, 0x1, PT ;  /* 0x000000010400780c */ /* 0x000fcc0003f05270 */
[----:B------:R-:W3:Y:S01]  /*21d0*/  LDC.64 R2, c[0x0][0xb28] ;  /* 0x0002ca00ff027b82 */ /* 0x000ee20000000a00 */
[----:B-1----:R-:W-:-:S04]  /*21e0*/  IMAD.HI.U32 R20, R9, R6, RZ ;  /* 0x0000000609147227 */ /* 0x002fc800078e00ff */
[----:B------:R-:W-:Y:S01]  /*21f0*/  IMAD.HI.U32 R24, R13, R6, RZ ;  /* 0x000000060d187227 */ /* 0x000fe200078e00ff */
[----:B------:R-:W-:Y:S02]  /*2200*/  SHF.R.U32.HI R20, RZ, R7, R20 ;  /* 0x00000007ff147219 */ /* 0x000fe40000011614 */
[----:B--2---:R-:W-:Y:S01]  /*2210*/  SHF.R.U32.HI R19, RZ, R17, R22 ;  /* 0x00000011ff137219 */ /* 0x004fe20000011616 */
[----:B------:R-:W-:Y:S01]  /*2220*/  IMAD.HI.U32 R22, R11, R5, RZ ;  /* 0x000000050b167227 */ /* 0x000fe200078e00ff */
[----:B------:R-:W-:Y:S02]  /*2230*/  SHF.R.U32.HI R24, RZ, R7, R24 ;  /* 0x00000007ff187219 */ /* 0x000fe40000011618 */
[----:B------:R-:W-:Y:S02]  /*2240*/  SEL R19, R0, R19, !P0 ;  /* 0x0000001300137207 */ /* 0x000fe40004000000 */
[----:B------:R-:W-:Y:S02]  /*2250*/  SHF.R.U32.HI R22, RZ, R17, R22 ;  /* 0x00000011ff167219 */ /* 0x000fe40000011616 */
[----:B----4-:R-:W-:-:S02]  /*2260*/  ISETP.NE.AND P1, PT, R18, 0x1, PT ;  /* 0x000000011200780c */ /* 0x010fc40003f25270 */
[----:B------:R-:W-:Y:S02]  /*2270*/  SEL R5, R11, R22, !P0 ;  /* 0x000000160b057207 */ /* 0x000fe40004000000 */
[----:B------:R-:W-:Y:S02]  /*2280*/  SEL R21, R9, R20, !P1 ;  /* 0x0000001409157207 */ /* 0x000fe40004800000 */
[----:B------:R-:W-:Y:S01]  /*2290*/  SEL R7, R13, R24, !P1 ;  /* 0x000000180d077207 */ /* 0x000fe20004800000 */
[----:B---3--:R-:W-:Y:S01]  /*22a0*/  IMAD.HI.U32 R20, R19, R2, RZ ;  /* 0x0000000213147227 */ /* 0x008fe200078e00ff */
[----:B------:R-:W-:-:S03]  /*22b0*/  IADD3 R17, PT, PT, -R5, RZ, RZ ;  /* 0x000000ff05117210 */ /* 0x000fc60007ffe1ff */
        /* <DEDUP_REMOVED lines=11> */
[----:B------:R-:W-:-:S04]  /*2370*/  @!P0 IMAD.HI.U32 R20, R7, R2, RZ ;  /* 0x0000000207148227 */ /* 0x000fc800078e00ff */
[----:B------:R-:W-:Y:S01]  /*2380*/  IMAD.MOV R2, RZ, RZ, -R6 ;  /* 0x000000ffff027224 */ /* 0x000fe200078e0a06 */
[----:B------:R-:W-:-:S03]  /*2390*/  @!P0 SHF.R.U32.HI R20, RZ, R3, R20 ;  /* 0x00000003ff148219 */ /* 0x000fc60000011614 */
[----:B------:R-:W-:Y:S01]  /*23a0*/  IMAD R2, R26, R2, R5 ;  /* 0x000000021a027224 */ /* 0x000fe200078e0205 */
        /* <DEDUP_REMOVED lines=9> */
.L_x_40:
[----:B------:R-:W1:Y:S02]  /*2440*/  LDCU UR8, c[0x0][0xb30] ;  /* 0x00016600ff0877ac */ /* 0x000e640008000800 */
[----:B-1----:R-:W-:-:S09]  /*2450*/  UISETP.NE.AND UP0, UPT, UR8, 0x1, UPT ;  /* 0x000000010800788c */ /* 0x002fd2000bf05270 */
[----:B------:R-:W-:Y:S05]  /*2460*/  BRA.U UP0, `(.L_x_41) ;  /* 0x0000000100407547 */ /* 0x000fea000b800000 */
[----:B------:R-:W1:Y:S08]  /*2470*/  LDC.64 R4, c[0x0][0xb10] ;  /* 0x0002c400ff047b82 */ /* 0x000e700000000a00 */
[----:B------:R-:W2:Y:S08]  /*2480*/  LDC.64 R2, c[0x0][0xb18] ;  /* 0x0002c600ff027b82 */ /* 0x000eb00000000a00 */
[----:B------:R-:W4:Y:S08]  /*2490*/  LDC R6, c[0x0][0xb20] ;  /* 0x0002c800ff067b82 */ /* 0x000f300000000800 */
[----:B------:R-:W3:Y:S01]  /*24a0*/  LDC R18, c[0x0][0xb0c] ;  /* 0x0002c300ff127b82 */ /* 0x000ee20000000800 */
[----:B-1----:R-:W-:-:S05]  /*24b0*/  IMAD.HI.U32 R4, R13, R4, RZ ;  /* 0x000000040d047227 */ /* 0x002fca00078e00ff */
[----:B------:R-:W-:Y:S01]  /*24c0*/  SHF.R.U32.HI R4, RZ, R5, R4 ;  /* 0x00000005ff047219 */ /* 0x000fe20000011604 */
[----:B--2---:R-:W-:Y:S01]  /*24d0*/  IMAD.HI.U32 R3, R11, R3, RZ ;  /* 0x000000030b037227 */ /* 0x004fe200078e00ff */
[----:B------:R-:W-:-:S04]  /*24e0*/  ISETP.NE.AND P0, PT, R2, 0x1, PT ;  /* 0x000000010200780c */ /* 0x000fc80003f05270 */
[----:B----4-:R-:W-:-:S04]  /*24f0*/  SHF.R.U32.HI R6, RZ, R6, R3 ;  /* 0x00000006ff067219 */ /* 0x010fc80000011603 */
[----:B------:R-:W-:Y:S02]  /*2500*/  SEL R3, R11, R6, !P0 ;  /* 0x000000060b037207 */ /* 0x000fe40004000000 */
[----:B---3--:R-:W-:-:S04]  /*2510*/  ISETP.NE.AND P1, PT, R18, 0x1, PT ;  /* 0x000000011200780c */ /* 0x008fc80003f25270 */
[----:B------:R-:W-:-:S05]  /*2520*/  SEL R4, R13, R4, !P1 ;  /* 0x000000040d047207 */ /* 0x000fca0004800000 */
[----:B------:R-:W-:Y:S02]  /*2530*/  IMAD.IADD R5, R3, 0x1, -R4 ;  /* 0x0000000103057824 */ /* 0x000fe400078e0a04 */
[----:B------:R-:W-:Y:S02]  /*2540*/  IMAD.IADD R3, R4, 0x1, -R3 ;  /* 0x0000000104037824 */ /* 0x000fe400078e0a03 */
[----:B------:R-:W-:Y:S02]  /*2550*/  IMAD R13, R5, R18, R13 ;  /* 0x00000012050d7224 */ /* 0x000fe400078e020d */
[----:B------:R-:W-:-:S07]  /*2560*/  IMAD R11, R3, R2, R11 ;  /* 0x00000002030b7224 */ /* 0x000fce00078e020b */
.L_x_41:
[----:B------:R-:W-:Y:S01]  /*2570*/  VIADD R14, R14, 0x1 ;  /* 0x000000010e0e7836 */ /* 0x000fe20000000000 */
[----:B------:R-:W-:Y:S01]  /*2580*/  PLOP3.LUT P1, PT, PT, PT, PT, 0x80, 0x8 ;  /* 0x000000000008781c */ /* 0x000fe20003f2f070 */
[----:B------:R-:W-:Y:S02]  /*2590*/  IMAD.IADD R21, R13, 0x1, R60 ;  /* 0x000000010d157824 */ /* 0x000fe400078e023c */
[----:B------:R-:W-:Y:S01]  /*25a0*/  IMAD.IADD R20, R11, 0x1, R58 ;  /* 0x000000010b147824 */ /* 0x000fe200078e023a */
[----:B------:R-:W-:-:S04]  /*25b0*/  ISETP.NE.AND P0, PT, R14, 0x2, PT ;  /* 0x000000020e00780c */ /* 0x000fc80003f05270 */
[----:B------:R-:W-:Y:S02]  /*25c0*/  SEL R3, RZ, 0x1, P0 ;  /* 0x00000001ff037807 */ /* 0x000fe40000000000 */
[----:B------:R-:W-:Y:S02]  /*25d0*/  SEL R14, R14, RZ, P0 ;  /* 0x000000ff0e0e7207 */ /* 0x000fe40000000000 */
[----:B------:R-:W-:Y:S01]  /*25e0*/  LOP3.LUT R12, R12, R3, RZ, 0x3c, !PT ;  /* 0x000000030c0c7212 */ /* 0x000fe200078e3cff */
[----:B------:R-:W-:Y:S06]  /*25f0*/  @P2 BRA `(.L_x_42) ;  /* 0xfffffff000642947 */ /* 0x000fec000383ffff */
[----:B------:R-:W-:Y:S01]  /*2600*/  UIADD3 UR6, UPT, UPT, UR6, 0x28, URZ ;  /* 0x0000002806067890 */ /* 0x000fe2000fffe0ff */
[----:B------:R-:W-:-:S03]  /*2610*/  SHF.L.U32 R3, R15, 0x1f, RZ ;  /* 0x0000001f0f037819 */ /* 0x000fc600000006ff */
[----:B------:R-:W-:-:S09]  /*2620*/  ULEA UR4, UR23, UR6, 0x3 ;  /* 0x0000000617047291 */ /* 0x000fd2000f8e18ff */
[----:B------:R-:W1:Y:S02]  /*2630*/  SYNCS.PHASECHK.TRANS64.TRYWAIT P0, [UR4], R3 ;  /* 0x00000003ff0075a7 */ /* 0x000e640008001104 */
[----:B-1----:R-:W-:Y:S05]  /*2640*/  @!P0 BRA `(.L_x_43) ;  /* 0x0000006000ec8947 */ /* 0x002fea0003800000 */
.L_x_155:
[----:B------:R-:W-:-:S04]  /*2650*/  UIADD3 UR5, UPT, UPT, UR23, 0x1, URZ ;  /* 0x0000000117057890 */ /* 0x000fc8000fffe0ff */
[----:B------:R-:W-:-:S04]  /*2660*/  UISETP.NE.AND UP0, UPT, UR5, 0x5, UPT ;  /* 0x000000050500788c */ /* 0x000fc8000bf05270 */
[----:B------:R-:W-:Y:S02]  /*2670*/  USEL UR7, URZ, 0x1, UP0 ;  /* 0x00000001ff077887 */ /* 0x000fe40008000000 */
[----:B------:R-:W-:-:S04]  /*2680*/  USEL UR5, UR5, URZ, UP0 ;  /* 0x000000ff05057287 */ /* 0x000fc80008000000 */
[----:B------:R-:W-:Y:S01]  /*2690*/  ULEA UR4, UR5, UR6, 0x3 ;  /* 0x0000000605047291 */ /* 0x000fe2000f8e18ff */
[----:B------:R-:W-:-:S04]  /*26a0*/  LOP3.LUT R2, R15, UR7, RZ, 0x3c, !PT ;  /* 0x000000070f027c12 */ /* 0x000fc8000f8e3cff */
[----:B-1----:R-:W-:-:S04]  /*26b0*/  SHF.L.U32 R3, R2, 0x1f, RZ ;  /* 0x0000001f02037819 */ /* 0x002fc800000006ff */
[----:B------:R-:W1:Y:S02]  /*26c0*/  SYNCS.PHASECHK.TRANS64.TRYWAIT P0, [UR4], R3 ;  /* 0x00000003ff0075a7 */ /* 0x000e640008001104 */
[----:B-1----:R-:W-:Y:S05]  /*26d0*/  @!P0 BRA `(.L_x_44) ;  /* 0x0000006000e08947 */ /* 0x002fea0003800000 */
.L_x_157:
        /* <DEDUP_REMOVED lines=9> */
.L_x_159:
        /* <DEDUP_REMOVED lines=9> */
.L_x_161:
[----:B------:R-:W-:-:S04]  /*2800*/  UIADD3 UR5, UPT, UPT, UR5, 0x1, URZ ;  /* 0x0000000105057890 */ /* 0x000fc8000fffe0ff */
[----:B------:R-:W-:-:S04]  /*2810*/  UISETP.NE.AND UP0, UPT, UR5, 0x5, UPT ;  /* 0x000000050500788c */ /* 0x000fc8000bf05270 */
[----:B------:R-:W-:Y:S02]  /*2820*/  USEL UR4, URZ, 0x1, UP0 ;  /* 0x00000001ff047887 */ /* 0x000fe40008000000 */
[----:B------:R-:W-:-:S04]  /*2830*/  USEL UR5, UR5, URZ, UP0 ;  /* 0x000000ff05057287 */ /* 0x000fc80008000000 */
[----:B------:R-:W-:Y:S01]  /*2840*/  ULEA UR5, UR5, UR6, 0x3 ;  /* 0x0000000605057291 */ /* 0x000fe2000f8e18ff */
[----:B-1----:R-:W-:-:S04]  /*2850*/  LOP3.LUT R3, R2, UR4, RZ, 0x3c, !PT ;  /* 0x0000000402037c12 */ /* 0x002fc8000f8e3cff */
[----:B------:R-:W-:Y:S01]  /*2860*/  SHF.L.U32 R3, R3, 0x1f, RZ ;  /* 0x0000001f03037819 */ /* 0x000fe200000006ff */
[----:B---3--:R-:W-:-:S07]  /*2870*/  IMAD.U32 R0, RZ, RZ, UR5 ;  /* 0x00000005ff007e24 */ /* 0x008fce000f8e00ff */
.L_x_47:
[----:B-1----:R1:W2:Y:S02]  /*2880*/  SYNCS.PHASECHK.TRANS64.TRYWAIT P0, [R0+URZ], R3 ;  /* 0x00000003000075a7 */ /* 0x0022a400080011ff */
[----:B--2---:R-:W-:Y:S05]  /*2890*/  @!P0 NANOSLEEP.SYNCS 0x989680 ;  /* 0x009896800000895d */ /* 0x004fea0003900000 */
[----:B------:R-:W2:Y:S02]  /*28a0*/  @!P0 SYNCS.PHASECHK.TRANS64 P0, [R0+URZ], R3 ;  /* 0x00000003000085a7 */ /* 0x000ea400080010ff */
[----:B--2---:R-:W-:Y:S05]  /*28b0*/  @P0 EXIT ;  /* 0x000000000000094d */ /* 0x004fea0003800000 */
[----:B------:R-:W-:Y:S05]  /*28c0*/  BRA `(.L_x_47) ;  /* 0xfffffffc00ec7947 */ /* 0x000fea000383ffff */
.L_x_22:
[----:B------:R-:W-:-:S04]  /*28d0*/  UISETP.NE.AND UP1, UPT, UR37, URZ, UPT ;  /* 0x000000ff2500728c */ /* 0x000fc8000bf25270 */
[----:B------:R-:W-:-:S09]  /*28e0*/  UISETP.NE.OR UP1, UPT, UR10, 0x1, UP1 ;  /* 0x000000010a00788c */ /* 0x000fd20008f25670 */
[----:B------:R-:W-:Y:S05]  /*28f0*/  BRA.U UP1, `(.L_x_48) ;  /* 0x00000005014c7547 */ /* 0x000fea000b800000 */
[----:B------:R-:W-:Y:S01]  /*2900*/  HFMA2 R11, -RZ, RZ, 0, 0 ;  /* 0x00000000ff0b7431 */ /* 0x000fe200000001ff */
[----:B------:R-:W-:Y:S01]  /*2910*/  ISETP.GE.U32.AND P2, PT, R10, 0x2, PT ;  /* 0x000000020a00780c */ /* 0x000fe20003f46070 */
[----:B------:R-:W-:Y:S01]  /*2920*/  IMAD.MOV.U32 R12, RZ, RZ, 0x1 ;  /* 0x00000001ff0c7424 */ /* 0x000fe200078e00ff */
[----:B------:R-:W-:Y:S01]  /*2930*/  CS2R R8, SRZ ;  /* 0x0000000000087805 */ /* 0x000fe2000001ff00 */
[----:B------:R-:W-:Y:S01]  /*2940*/  IMAD.MOV.U32 R3, RZ, RZ, RZ ;  /* 0x000000ffff037224 */ /* 0x000fe200078e00ff */
[----:B------:R-:W-:Y:S01]  /*2950*/  UMOV UR4, 0x400 ;  /* 0x0000040000047882 */ /* 0x000fe20000000000 */
[----:B------:R-:W-:Y:S01]  /*2960*/  UMOV UR6, URZ ;  /* 0x000000ff00067c82 */ /* 0x000fe20008000000 */
[----:B------:R-:W-:-:S12]  /*2970*/  ULEA UR37, UR37, UR4, 0x18 ;  /* 0x0000000425257291 */ /* 0x000fd8000f8ec0ff */
.L_x_52:
[----:B------:R-:W-:Y:S02]  /*2980*/  LEA R0, R3, UR37, 0x3 ;  /* 0x0000002503007c11 */ /* 0x000fe4000f8e18ff */
[----:B------:R-:W-:-:S03]  /*2990*/  SHF.L.U32 R5, R8, 0x1f, RZ ;  /* 0x0000001f08057819 */ /* 0x000fc600000006ff */
[----:B------:R-:W-:Y:S01]  /*29a0*/  VIADD R4, R0, 0x110 ;  /* 0x0000011000047836 */ /* 0x000fe20000000000 */
[----:B------:R-:W1:Y:S02]  /*29b0*/  SYNCS.PHASECHK.TRANS64.TRYWAIT P0, [R0+URZ+0x100], R5 ;  /* 0x00010005000075a7 */ /* 0x000e6400080011ff */
[----:B-1----:R-:W-:Y:S05]  /*29c0*/  @!P0 BRA `(.L_x_49) ;  /* 0x00000060006c8947 */ /* 0x002fea0003800000 */
.L_x_162:
[----:B------:R-:W-:Y:S01]  /*29d0*/  ULEA UR5, UR6, UR37, 0x3 ;  /* 0x0000002506057291 */ /* 0x000fe2000f8e18ff */
[----:B------:R-:W-:Y:S01]  /*29e0*/  PRMT R4, RZ, 0x654, R4 ;  /* 0x00000654ff047816 */ /* 0x000fe20000000004 */
[----:B-1----:R-:W-:Y:S01]  /*29f0*/  @!P2 IMAD.MOV.U32 R5, RZ, RZ, 0x10 ;  /* 0x00000010ff05a424 */ /* 0x002fe200078e00ff */
[----:B------:R-:W-:Y:S01]  /*2a00*/  SHF.L.U32 R7, R12, 0x1f, RZ ;  /* 0x0000001f0c077819 */ /* 0x000fe200000006ff */
[----:B------:R-:W-:Y:S01]  /*2a10*/  UIADD3 UR4, UPT, UPT, UR5, 0xa0, URZ ;  /* 0x000000a005047890 */ /* 0x000fe2000fffe0ff */
[----:B------:R1:W-:Y:S05]  /*2a20*/  SYNCS.ARRIVE.TRANS64.RED.A1T0 RZ, [R4+URZ], RZ ;  /* 0x000000ff04ff79a7 */ /* 0x0003ea00081004ff */
[----:B------:R-:W-:Y:S01]  /*2a30*/  IMAD.U32 R13, RZ, RZ, UR4 ;  /* 0x00000004ff0d7e24 */ /* 0x000fe2000f8e00ff */
[----:B------:R-:W2:Y:S04]  /*2a40*/  SYNCS.PHASECHK.TRANS64.TRYWAIT P0, [UR5+0xb0], R7 ;  /* 0x0000b007ff0075a7 */ /* 0x000ea80008001105 */
[----:B------:R-:W-:Y:S01]  /*2a50*/  PRMT R13, R10, 0x654, R13 ;  /* 0x000006540a0d7816 */ /* 0x000fe2000000000d */
[----:B-12---:R-:W-:Y:S06]  /*2a60*/  @!P0 BRA `(.L_x_50) ;  /* 0x0000006000588947 */ /* 0x006fec0003800000 */
.L_x_164:
[----:B------:R-:W-:Y:S01]  /*2a70*/  ULEA UR4, UR6, UR37, 0x4 ;  /* 0x0000002506047291 */ /* 0x000fe2000f8e20ff */
[----:B------:R-:W-:Y:S01]  /*2a80*/  SEL R2, R13, R2, !P2 ;  /* 0x000000020d027207 */ /* 0x000fe20005000000 */
[----:B------:R-:W-:Y:S01]  /*2a90*/  UIADD3 UR5, UPT, UPT, UR5, 0xa0, URZ ;  /* 0x000000a005057890 */ /* 0x000fe2000fffe0ff */
[----:B-1----:R-:W-:Y:S01]  /*2aa0*/  LEA R0, R11, UR37, 0x3 ;  /* 0x000000250b007c11 */ /* 0x002fe2000f8e18ff */
[----:B------:R-:W-:Y:S01]  /*2ab0*/  UIADD3 UR4, UPT, UPT, UR4, 0x130, URZ ;  /* 0x0000013004047890 */ /* 0x000fe2000fffe0ff */
[----:B------:R1:W-:Y:S01]  /*2ac0*/  @!P2 SYNCS.ARRIVE.TRANS64.RED RZ, [R2+URZ], R5 ;  /* 0x0000000502ffa9a7 */ /* 0x0003e200080004ff */
[----:B------:R-:W-:Y:S01]  /*2ad0*/  UIADD3 UR6, UPT, UPT, UR6, 0x1, URZ ;  /* 0x0000000106067890 */ /* 0x000fe2000fffe0ff */
[----:B------:R-:W-:-:S03]  /*2ae0*/  VIADD R3, R3, 0x1 ;  /* 0x0000000103037836 */ /* 0x000fc60000000000 */
[----:B------:R-:W-:Y:S02]  /*2af0*/  UISETP.NE.AND UP0, UPT, UR6, 0x2, UPT ;  /* 0x000000020600788c */ /* 0x000fe4000bf05270 */
[----:B------:R-:W-:Y:S01]  /*2b00*/  ISETP.NE.AND P0, PT, R3, 0x2, PT ;  /* 0x000000020300780c */ /* 0x000fe20003f05270 */
[----:B------:R-:W-:Y:S06]  /*2b10*/  UGETNEXTWORKID.BROADCAST [UR4], [UR5] ;  /* 0x00000000040073ca */ /* 0x000fec0008000100 */
[----:B------:R-:W-:Y:S02]  /*2b20*/  USEL UR4, URZ, 0x1, UP0 ;  /* 0x00000001ff047887 */ /* 0x000fe40008000000 */
[----:B------:R-:W-:-:S04]  /*2b30*/  USEL UR6, UR6, URZ, UP0 ;  /* 0x000000ff06067287 */ /* 0x000fc80008000000 */
[----:B------:R-:W-:Y:S02]  /*2b40*/  LOP3.LUT R12, R12, UR4, RZ, 0x3c, !PT ;  /* 0x000000040c0c7c12 */ /* 0x000fe4000f8e3cff */
[----:B-1----:R-:W-:-:S04]  /*2b50*/  SHF.L.U32 R5, R9, 0x1f, RZ ;  /* 0x0000001f09057819 */ /* 0x002fc800000006ff */
[----:B------:R-:W1:Y:S02]  /*2b60*/  SYNCS.PHASECHK.TRANS64.TRYWAIT P1, [R0+URZ+0xa0], R5 ;  /* 0x0000a005000075a7 */ /* 0x000e6400080211ff */
[----:B-1----:R-:W-:Y:S05]  /*2b70*/  @!P1 BRA `(.L_x_51) ;  /* 0x00000060002c9947 */ /* 0x002fea0003800000 */
.L_x_165:
[----:B------:R-:W-:Y:S01]  /*2b80*/  LEA R4, R11, UR37, 0x4 ;  /* 0x000000250b047c11 */ /* 0x000fe2000f8e20ff */
[----:B-1----:R-:W-:Y:S01]  /*2b90*/  VIADD R0, R0, 0xb0 ;  /* 0x000000b000007836 */ /* 0x002fe20000000000 */
[----:B------:R-:W-:Y:S01]  /*2ba0*/  SEL R3, R3, RZ, P0 ;  /* 0x000000ff03037207 */ /* 0x000fe20000000000 */
[----:B------:R-:W-:-:S03]  /*2bb0*/  VIADD R11, R11, 0x1 ;  /* 0x000000010b0b7836 */ /* 0x000fc60000000000 */
[----:B------:R-:W1:Y:S01]  /*2bc0*/  LDS.128 R4, [R4+0x130] ;  /* 0x0001300004047984 */ /* 0x000e620000000c00 */
[----:B------:R-:W-:Y:S02]  /*2bd0*/  PRMT R0, RZ, 0x654, R0 ;  /* 0x00000654ff007816 */ /* 0x000fe40000000000 */
[C---:B------:R-:W-:Y:S01]  /*2be0*/  ISETP.NE.AND P1, PT, R11.reuse, 0x2, PT ;  /* 0x000000020b00780c */ /* 0x040fe20003f25270 */
[----:B------:R-:W-:Y:S01]  /*2bf0*/  @!PT LDS RZ, [RZ] ;  /* 0x00000000fffff984 */ /* 0x000fe20000000800 */
[----:B------:R-:W-:Y:S01]  /*2c00*/  @!PT LDS RZ, [RZ] ;  /* 0x00000000fffff984 */ /* 0x000fe20000000800 */
[----:B------:R-:W-:Y:S01]  /*2c10*/  @!PT LDS RZ, [RZ] ;  /* 0x00000000fffff984 */ /* 0x000fe20000000800 */
[----:B------:R-:W-:Y:S01]  /*2c20*/  @!PT LDS RZ, [RZ] ;  /* 0x00000000fffff984 */ /* 0x000fe20000000800 */
[----:B------:R2:W-:Y:S06]  /*2c30*/  MEMBAR.ALL.CTA ;  /* 0x0000000000007992 */ /* 0x0005ec0000008000 */
[----:B--2---:R-:W2:Y:S01]  /*2c40*/  FENCE.VIEW.ASYNC.S ;  /* 0x00000000000073c6 */ /* 0x004ea20000000000 */
[----:B------:R-:W-:Y:S01]  /*2c50*/  SEL R11, R11, RZ, P1 ;  /* 0x000000ff0b0b7207 */ /* 0x000fe20000800000 */
[----:B--2---:R2:W-:Y:S01]  /*2c60*/  SYNCS.ARRIVE.TRANS64.RED.A1T0 RZ, [R0+URZ], RZ ;  /* 0x000000ff00ff79a7 */ /* 0x0045e200081004ff */
[----:B-1----:R-:W-:-:S02]  /*2c70*/  LOP3.LUT P3, RZ, R6, 0x1, RZ, 0xc0, !PT ;  /* 0x0000000106ff7812 */ /* 0x002fc4000786c0ff */
[----:B------:R-:W-:-:S04]  /*2c80*/  SEL R5, RZ, 0x1, P0 ;  /* 0x00000001ff057807 */ /* 0x000fc80000000000 */
[----:B------:R-:W-:Y:S02]  /*2c90*/  LOP3.LUT R8, R8, R5, RZ, 0x3c, !PT ;  /* 0x0000000508087212 */ /* 0x000fe400078e3cff */
[----:B--2---:R-:W-:-:S04]  /*2ca0*/  SEL R0, RZ, 0x1, P1 ;  /* 0x00000001ff007807 */ /* 0x004fc80000800000 */
[----:B------:R-:W-:Y:S01]  /*2cb0*/  LOP3.LUT R9, R9, R0, RZ, 0x3c, !PT ;  /* 0x0000000009097212 */ /* 0x000fe200078e3cff */
[----:B------:R-:W-:Y:S06]  /*2cc0*/  @P3 BRA `(.L_x_52) ;  /* 0xfffffffc002c3947 */ /* 0x000fec000383ffff */
[----:B------:R-:W-:Y:S01]  /*2cd0*/  ULEA UR5, UR6, UR37, 0x3 ;  /* 0x0000002506057291 */ /* 0x000fe2000f8e18ff */
[----:B------:R-:W-:-:S08]  /*2ce0*/  SHF.L.U32 R3, R12, 0x1f, RZ ;  /* 0x0000001f0c037819 */ /* 0x000fd000000006ff */
[----:B------:R-:W1:Y:S02]  /*2cf0*/  SYNCS.PHASECHK.TRANS64 P0, [UR5+0xb0], R3 ;  /* 0x0000b003ff0075a7 */ /* 0x000e640008001005 */
[----:B-1----:R-:W-:Y:S05]  /*2d00*/  @P0 BRA `(.L_x_53) ;  /* 0x0000000000080947 */ /* 0x002fea0003800000 */
[----:B------:R-:W1:Y:S02]  /*2d10*/  SYNCS.PHASECHK.TRANS64.TRYWAIT P0, [UR5+0xb0], R3 ;  /* 0x0000b003ff0075a7 */ /* 0x000e640008001105 */
[----:B-1----:R-:W-:Y:S05]  /*2d20*/  @!P0 BRA `(.L_x_54) ;  /* 0x0000005c00d48947 */ /* 0x002fea0003800000 */
.L_x_53:
[----:B------:R-:W-:-:S04]  /*2d30*/  UIADD3 UR4, UPT, UPT, UR6, 0x1, URZ ;  /* 0x0000000106047890 */ /* 0x000fc8000fffe0ff */
[----:B------:R-:W-:-:S04]  /*2d40*/  UISETP.NE.AND UP0, UPT, UR4, 0x2, UPT ;  /* 0x000000020400788c */ /* 0x000fc8000bf05270 */
[----:B------:R-:W-:Y:S02]  /*2d50*/  USEL UR7, URZ, 0x1, UP0 ;  /* 0x00000001ff077887 */ /* 0x000fe40008000000 */
[----:B------:R-:W-:-:S04]  /*2d60*/  USEL UR4, UR4, URZ, UP0 ;  /* 0x000000ff04047287 */ /* 0x000fc80008000000 */
[----:B------:R-:W-:Y:S01]  /*2d70*/  ULEA UR4, UR4, UR37, 0x3 ;  /* 0x0000002504047291 */ /* 0x000fe2000f8e18ff */
[----:B-1----:R-:W-:-:S04]  /*2d80*/  LOP3.LUT R3, R12, UR7, RZ, 0x3c, !PT ;  /* 0x000000070c037c12 */ /* 0x002fc8000f8e3cff */
[----:B------:R-:W-:-:S04]  /*2d90*/  SHF.L.U32 R0, R3, 0x1f, RZ ;  /* 0x0000001f03007819 */ /* 0x000fc800000006ff */
[----:B------:R-:W1:Y:S02]  /*2da0*/  SYNCS.PHASECHK.TRANS64 P0, [UR4+0xb0], R0 ;  /* 0x0000b000ff0075a7 */ /* 0x000e640008001004 */
[----:B-1----:R-:W-:Y:S05]  /*2db0*/  @P0 EXIT ;  /* 0x000000000000094d */ /* 0x002fea0003800000 */
[----:B------:R-:W-:Y:S02]  /*2dc0*/  SHF.L.U32 R3, R3, 0x1f, RZ ;  /* 0x0000001f03037819 */ /* 0x000fe400000006ff */
[----:B------:R-:W-:-:S07]  /*2dd0*/  MOV R0, UR4 ;  /* 0x0000000400007c02 */ /* 0x000fce0008000f00 */
.L_x_55:
[----:B-1----:R1:W2:Y:S02]  /*2de0*/  SYNCS.PHASECHK.TRANS64.TRYWAIT P0, [R0+URZ+0xb0], R3 ;  /* 0x0000b003000075a7 */ /* 0x0022a400080011ff */
[----:B--2---:R-:W-:Y:S05]  /*2df0*/  @!P0 NANOSLEEP.SYNCS 0x989680 ;  /* 0x009896800000895d */ /* 0x004fea0003900000 */
[----:B------:R-:W2:Y:S02]  /*2e00*/  @!P0 SYNCS.PHASECHK.TRANS64 P0, [R0+URZ+0xb0], R3 ;  /* 0x0000b003000085a7 */ /* 0x000ea400080010ff */
[----:B--2---:R-:W-:Y:S05]  /*2e10*/  @P0 EXIT ;  /* 0x000000000000094d */ /* 0x004fea0003800000 */
[----:B------:R-:W-:Y:S05]  /*2e20*/  BRA `(.L_x_55) ;  /* 0xfffffffc00ec7947 */ /* 0x000fea000383ffff */
.L_x_48:
[----:B------:R-:W-:Y:S05]  /*2e30*/  BRA.U UP4, `(.L_x_56) ;  /* 0x0000001104d07547 */ /* 0x000fea000b800000 */
[----:B------:R-:W-:Y:S01]  /*2e40*/  UMOV UR6, 0x40 ;  /* 0x0000004000067882 */ /* 0x000fe20000000000 */
[----:B------:R-:W-:Y:S01]  /*2e50*/  NOP ;  /* 0x0000000000007918 */ /* 0x000fe20000000000 */
[----:B------:R-:W-:Y:S01]  /*2e60*/  ULEA UR6, UR37, UR6, 0x18 ;  /* 0x0000000625067291 */ /* 0x000fe2000f8ec0ff */
[----:B------:R-:W-:Y:S02]  /*2e70*/  UMOV UR7, 0x400 ;  /* 0x0000040000077882 */ /* 0x000fe40000000000 */
[----:B------:R-:W-:-:S06]  /*2e80*/  ULEA UR37, UR37, UR7, 0x18 ;  /* 0x0000000725257291 */ /* 0x000fcc000f8ec0ff */
[----:B------:R-:W1:Y:S02]  /*2e90*/  LDS.U8 R2, [UR6+0x1c] ;  /* 0x00001c06ff027984 */ /* 0x000e640008000000 */
[----:B-1----:R-:W-:-:S13]  /*2ea0*/  ISETP.NE.AND P0, PT, R2, RZ, PT ;  /* 0x000000ff0200720c */ /* 0x002fda0003f05270 */
[----:B------:R-:W-:Y:S05]  /*2eb0*/  @P0 BRA `(.L_x_57) ;  /* 0x0000000400080947 */ /* 0x000fea0003800000 */
[----:B------:R-:W-:Y:S02]  /*2ec0*/  UISETP.NE.U32.AND UP0, UPT, UR5, 0x1, UPT ;  /* 0x000000010500788c */ /* 0x000fe4000bf05070 */
[----:B------:R-:W-:-:S07]  /*2ed0*/  UIADD3 UR8, UPT, UPT, UR6, 0x8, URZ ;  /* 0x0000000806087890 */ /* 0x000fce000fffe0ff */
[----:B------:R-:W-:Y:S05]  /*2ee0*/  BRA.U !UP0, `(.L_x_58) ;  /* 0x00000001089c7547 */ /* 0x000fea000b800000 */
[----:B------:R-:W-:Y:S01]  /*2ef0*/  ELECT P0, URZ, PT ;  /* 0x0000000000ff782f */ /* 0x000fe20003800000 */
[----:B------:R-:W-:-:S12]  /*2f00*/  BSSY B0, `(.L_x_58) ;  /* 0x0000025000007945 */ /* 0x000fd80003800000 */
[----:B------:R-:W-:Y:S05]  /*2f10*/  @!P0 BRA `(.L_x_59) ;  /* 0x00000000008c8947 */ /* 0x000fea0003800000 */
[----:B------:R-:W-:-:S05]  /*2f20*/  UMOV UR7, 0x10 ;  /* 0x0000001000077882 */ /* 0x000fca0000000000 */
[----:B------:R-:W-:Y:S04]  /*2f30*/  DEPBAR.LE SB1, 0x36 ;  /* 0x00009d800000791a */ /* 0x000fe80000000000 */
[----:B------:R-:W1:Y:S02]  /*2f40*/  UTCATOMSWS.2CTA.FIND_AND_SET.ALIGN UP1, UR7, UR7 ;  /* 0x00000007000775e3 */ /* 0x000e640008220800 */
[----:B-1----:R-:W-:Y:S01]  /*2f50*/  MOV R11, UR7 ;  /* 0x00000007000b7c02 */ /* 0x002fe20008000f00 */
[----:B------:R-:W-:Y:S06]  /*2f60*/  BRA.U UP1, `(.L_x_60) ;  /* 0x0000000101187547 */ /* 0x000fec000b800000 */
.L_x_61:
[----:B------:R-:W-:Y:S05]  /*2f70*/  NANOSLEEP 0x64 ;  /* 0x000000640000795d */ /* 0x000fea0003800000 */
[----:B------:R-:W-:-:S05]  /*2f80*/  UMOV UR7, 0x10 ;  /* 0x0000001000077882 */ /* 0x000fca0000000000 */
[----:B------:R-:W-:Y:S04]  /*2f90*/  DEPBAR.LE SB1, 0x36 ;  /* 0x00009d800000791a */ /* 0x000fe80000000000 */
[----:B------:R-:W1:Y:S02]  /*2fa0*/  UTCATOMSWS.2CTA.FIND_AND_SET.ALIGN UP1, UR7, UR7 ;  /* 0x00000007000775e3 */ /* 0x000e640008220800 */
[----:B-1----:R-:W-:Y:S01]  /*2fb0*/  MOV R11, UR7 ;  /* 0x00000007000b7c02 */ /* 0x002fe20008000f00 */
[----:B------:R-:W-:Y:S05]  /*2fc0*/  BRA.U !UP1, `(.L_x_61) ;  /* 0xfffffffd09e87547 */ /* 0x000fea000b83ffff */
.L_x_60:
[----:B------:R-:W1:Y:S01]  /*2fd0*/  LDS R5, [UR6+0x10] ;  /* 0x00001006ff057984 */ /* 0x000e620008000800 */
[----:B------:R-:W-:Y:S01]  /*2fe0*/  IMAD.U32 R3, RZ, RZ, UR37 ;  /* 0x00000025ff037e24 */ /* 0x000fe2000f8e00ff */
[----:B------:R-:W-:-:S03]  /*2ff0*/  MOV R2, UR4 ;  /* 0x0000000400027c02 */ /* 0x000fc60008000f00 */
[----:B------:R-:W-:Y:S01]  /*3000*/  VIADD R3, R3, 0x150 ;  /* 0x0000015003037836 */ /* 0x000fe20000000000 */
[----:B-1----:R-:W-:-:S04]  /*3010*/  SHF.L.U32 R5, R5, 0x1f, RZ ;  /* 0x0000001f05057819 */ /* 0x002fc800000006ff */
[----:B------:R-:W1:Y:S02]  /*3020*/  SYNCS.PHASECHK.TRANS64.TRYWAIT P0, [UR6+0x8], R5 ;  /* 0x00000805ff0075a7 */ /* 0x000e640008001106 */
[----:B-1----:R-:W-:Y:S05]  /*3030*/  @P0 BRA `(.L_x_62) ;  /* 0x0000000000080947 */ /* 0x002fea0003800000 */
[----:B------:R-:W1:Y:S02]  /*3040*/  SYNCS.PHASECHK.TRANS64.TRYWAIT P0, [UR6+0x8], R5 ;  /* 0x00000805ff0075a7 */ /* 0x000e640008001106 */
[----:B-1----:R-:W-:Y:S05]  /*3050*/  @!P0 BRA `(.L_x_63) ;  /* 0x0000005c00208947 */ /* 0x002fea0003800000 */
.L_x_62:
[----:B-1----:R-:W-:Y:S01]  /*3060*/  HFMA2 R4, -RZ, RZ, 0, 5.9604644775390625e-08 ;  /* 0x00000001ff047431 */ /* 0x002fe200000001ff */
[----:B------:R-:W-:Y:S01]  /*3070*/  UPRMT UR7, UR4, 0x654, UR8 ;  /* 0x0000065404077896 */ /* 0x000fe20008000008 */
[----:B------:R-:W-:Y:S01]  /*3080*/  IMAD.MOV.U32 R6, RZ, RZ, 0xffff ;  /* 0x0000ffffff067424 */ /* 0x000fe200078e00ff */
[----:B------:R-:W-:Y:S01]  /*3090*/  PRMT R2, R2, 0x654, R3 ;  /* 0x0000065402027816 */ /* 0x000fe20000000003 */
[----:B------:R-:W-:Y:S02]  /*30a0*/  IMAD.MOV.U32 R5, RZ, RZ, 0x4 ;  /* 0x00000004ff057424 */ /* 0x000fe400078e00ff */
[----:B------:R-:W-:Y:S01]  /*30b0*/  IMAD.SHL.U32 R9, R11, 0x20, RZ ;  /* 0x000000200b097824 */ /* 0x000fe200078e00ff */
[----:B------:R-:W-:Y:S02]  /*30c0*/  MOV R3, UR7 ;  /* 0x0000000700037c02 */ /* 0x000fe40008000f00 */
[-C--:B------:R-:W-:Y:S01]  /*30d0*/  SHF.L.U32 R7, R6, R11.reuse, RZ ;  /* 0x0000000b06077219 */ /* 0x080fe200000006ff */
[----:B------:R1:W-:Y:S01]  /*30e0*/  SYNCS.ARRIVE.TRANS64.RED RZ, [UR7], R5 ;  /* 0x00000005ffff79a7 */ /* 0x0003e20008000407 */
[----:B------:R-:W-:Y:S01]  /*30f0*/  SHF.L.U32 R6, R4, R11, RZ ;  /* 0x0000000b04067219 */ /* 0x000fe200000006ff */
[----:B------:R1:W-:Y:S04]  /*3100*/  STS [UR37+0x150], R9 ;  /* 0x00015009ff007988 */ /* 0x0003e80008000825 */
[----:B------:R1:W-:Y:S04]  /*3110*/  STAS [R2.64], R11 ;  /* 0x0000000b02007dbd */ /* 0x0003e8000c0008ff */
[----:B------:R1:W-:Y:S04]  /*3120*/  ATOMS.OR RZ, [UR6+0x14], R7 ;  /* 0x00001407ffff798c */ /* 0x0003e8000b000006 */
[----:B------:R1:W-:Y:S04]  /*3130*/  ATOMS.OR RZ, [UR6+0x18], R6 ;  /* 0x00001806ffff798c */ /* 0x0003e8000b000006 */
[----:B------:R1:W-:Y:S02]  /*3140*/  ATOMS.XOR RZ, [UR6+0x10], R4 ;  /* 0x00001004ffff798c */ /* 0x0003e4000b800006 */
.L_x_59:
[----:B------:R-:W-:Y:S05]  /*3150*/  BSYNC B0 ;  /* 0x0000000000007941 */ /* 0x000fea0003800000 */
.L_x_58:
[----:B------:R-:W-:Y:S05]  /*3160*/  BRA.U UP0, `(.L_x_64) ;  /* 0x00000001006c7547 */ /* 0x000fea000b800000 */
[----:B------:R-:W-:-:S03]  /*3170*/  UMOV UR7, 0xffffffff ;  /* 0xffffffff00077882 */ /* 0x000fc60000000000 */
[----:B------:R-:W-:Y:S05]  /*3180*/  BRA.DIV UR7, `(.L_x_65) ;  /* 0x0000005a07ec7947 */ /* 0x000fea000b800000 */
[----:B------:R-:W-:-:S13]  /*3190*/  ELECT P6, URZ, PT ;  /* 0x0000000000ff782f */ /* 0x000fda00038c0000 */
.L_x_169:
[----:B------:R-:W-:Y:S05]  /*31a0*/  @!P6 BRA `(.L_x_64) ;  /* 0x00000000005ce947 */ /* 0x000fea0003800000 */
[----:B-1----:R-:W1:Y:S02]  /*31b0*/  LDS R3, [UR6+0x10] ;  /* 0x00001006ff037984 */ /* 0x002e640008000800 */
[----:B-1----:R-:W-:-:S04]  /*31c0*/  SHF.L.U32 R3, R3, 0x1f, RZ ;  /* 0x0000001f03037819 */ /* 0x002fc800000006ff */
[----:B------:R-:W1:Y:S02]  /*31d0*/  SYNCS.PHASECHK.TRANS64.TRYWAIT P0, [UR6+0x8], R3 ;  /* 0x00000803ff0075a7 */ /* 0x000e640008001106 */
[----:B-1----:R-:W-:Y:S05]  /*31e0*/  @P0 BRA `(.L_x_66) ;  /* 0x0000000000080947 */ /* 0x002fea0003800000 */
[----:B------:R-:W1:Y:S02]  /*31f0*/  SYNCS.PHASECHK.TRANS64.TRYWAIT P0, [UR6+0x8], R3 ;  /* 0x00000803ff0075a7 */ /* 0x000e640008001106 */
[----:B-1----:R-:W-:Y:S05]  /*3200*/  @!P0 BRA `(.L_x_67) ;  /* 0x0000005800ec8947 */ /* 0x002fea0003800000 */
.L_x_66:
[----:B------:R-:W2:Y:S01]  /*3210*/  LDS R5, [UR37+0x150] ;  /* 0x00015025ff057984 */ /* 0x000ea20008000800 */
[----:B-1----:R-:W-:Y:S02]  /*3220*/  HFMA2 R2, -RZ, RZ, 0, 5.9604644775390625e-08 ;  /* 0x00000001ff027431 */ /* 0x002fe400000001ff */
[----:B------:R-:W-:Y:S01]  /*3230*/  IMAD.MOV.U32 R3, RZ, RZ, 0xffff ;  /* 0x0000ffffff037424 */ /* 0x000fe200078e00ff */
[----:B------:R-:W-:Y:S01]  /*3240*/  UPRMT UR7, UR4, 0x654, UR8 ;  /* 0x0000065404077896 */ /* 0x000fe20008000008 */
[----:B--2---:R-:W-:-:S03]  /*3250*/  IMAD.SHL.U32 R4, R5, 0x20, RZ ;  /* 0x0000002005047824 */ /* 0x004fc600078e00ff */
[-C--:B------:R-:W-:Y:S02]  /*3260*/  SHF.L.U32 R3, R3, R5.reuse, RZ ;  /* 0x0000000503037219 */ /* 0x080fe400000006ff */
[----:B------:R-:W-:Y:S01]  /*3270*/  SHF.L.U32 R5, R2, R5, RZ ;  /* 0x0000000502057219 */ /* 0x000fe200000006ff */
[----:B------:R2:W-:Y:S04]  /*3280*/  STS [UR37+0x150], R4 ;  /* 0x00015004ff007988 */ /* 0x0005e80008000825 */
[----:B------:R2:W-:Y:S04]  /*3290*/  ATOMS.OR RZ, [UR6+0x14], R3 ;  /* 0x00001403ffff798c */ /* 0x0005e8000b000006 */
[----:B------:R2:W-:Y:S01]  /*32a0*/  ATOMS.OR RZ, [UR6+0x18], R5 ;  /* 0x00001805ffff798c */ /* 0x0005e2000b000006 */
[----:B------:R-:W-:Y:S03]  /*32b0*/  SYNCS.ARRIVE.TRANS64.RED.A1T0 RZ, [UR7], RZ ;  /* 0x000000ffffff79a7 */ /* 0x000fe60008100407 */
[----:B------:R2:W-:Y:S01]  /*32c0*/  ATOMS.XOR RZ, [UR6+0x10], R2 ;  /* 0x00001002ffff798c */ /* 0x0005e2000b800006 */
[----:B------:R-:W-:Y:S05]  /*32d0*/  BRA `(.L_x_64) ;  /* 0x0000000000107947 */ /* 0x000fea0003800000 */
.L_x_57:
[----:B------:R-:W-:-:S05]  /*32e0*/  MOV R2, 0xffffffff ;  /* 0xffffffff00027802 */ /* 0x000fca0000000f00 */
[----:B------:R1:W-:Y:S02]  /*32f0*/  STS [UR37+0x150], R2 ;  /* 0x00015002ff007988 */ /* 0x0003e40008000825 */
[----:B-1----:R-:W-:Y:S02]  /*3300*/  MOV R2, 0x3320 ;  /* 0x0000332000027802 */ /* 0x002fe40000000f00 */
[----:B-----5:R-:W-:Y:S05]  /*3310*/  CALL.REL.NOINC `($__internal_1_$__cuda_sm10x_tcgen05_guardrail_trap_phase_invalid_during_alloc) ;  /* 0x0000006000c07944 */ /* 0x020fea0003c00000 */
.L_x_64:
[----:B------:R-:W-:Y:S05]  /*3320*/  WARPSYNC.ALL ;  /* 0x0000000000007948 */ /* 0x000fea0003800000 */
[----:B------:R-:W3:Y:S01]  /*3330*/  S2UR UR7, SR_CgaCtaId ;  /* 0x00000000000779c3 */ /* 0x000ee20000008800 */
[----:B------:R-:W-:Y:S01]  /*3340*/  UMOV UR6, 0x400 ;  /* 0x0000040000067882 */ /* 0x000fe20000000000 */
[----:B------:R-:W-:-:S06]  /*3350*/  NOP ;  /* 0x0000000000007918 */ /* 0x000fcc0000000000 */
[----:B------:R-:W-:Y:S06]  /*3360*/  BAR.ARV 0x6, 0xa0 ;  /* 0x0182800000007b1d */ /* 0x000fec0000002000 */
[----:B------:R-:W4:Y:S01]  /*3370*/  LDCU UR8, c[0x0][0x38c] ;  /* 0x00007180ff0877ac */ /* 0x000f220008000800 */
[----:B------:R-:W-:Y:S01]  /*3380*/  LOP3.LUT R0, R0, 0xffff, RZ, 0xc0, !PT ;  /* 0x0000ffff00007812 */ /* 0x000fe200078ec0ff */
[----:B-1----:R-:W-:Y:S01]  /*3390*/  IMAD.MOV.U32 R9, RZ, RZ, 0x1 ;  /* 0x00000001ff097424 */ /* 0x002fe200078e00ff */
[----:B------:R-:W-:Y:S01]  /*33a0*/  LOP3.LUT R8, R8, 0xffff, RZ, 0xc0, !PT ;  /* 0x0000ffff08087812 */ /* 0x000fe200078ec0ff */
[----:B------:R-:W-:Y:S01]  /*33b0*/  UMOV UR17, URZ ;  /* 0x000000ff00117c82 */ /* 0x000fe20008000000 */
[----:B------:R-:W-:Y:S01]  /*33c0*/  R2UR UR11, R0 ;  /* 0x00000000000b72ca */ /* 0x000fe200000e0000 */
[----:B------:R-:W-:Y:S01]  /*33d0*/  UMOV UR16, URZ ;  /* 0x000000ff00107c82 */ /* 0x000fe20008000000 */
[----:B------:R-:W-:Y:S01]  /*33e0*/  R2UR UR12, R8 ;  /* 0x00000000080c72ca */ /* 0x000fe200000e0000 */
[----:B------:R-:W-:Y:S01]  /*33f0*/  IMAD.MOV.U32 R8, RZ, RZ, RZ ;  /* 0x000000ffff087224 */ /* 0x000fe200078e00ff */
[----:B------:R-:W-:Y:S01]  /*3400*/  UMOV UR15, URZ ;  /* 0x000000ff000f7c82 */ /* 0x000fe20008000000 */
[----:B---3--:R-:W-:-:S02]  /*3410*/  ULEA UR7, UR7, UR6, 0x18 ;  /* 0x0000000607077291 */ /* 0x008fc4000f8ec0ff */
[----:B------:R-:W-:Y:S02]  /*3420*/  UISETP.NE.AND UP2, UPT, UR5, URZ, UPT ;  /* 0x000000ff0500728c */ /* 0x000fe4000bf45270 */
[----:B------:R-:W-:Y:S02]  /*3430*/  UIADD3 UR20, UPT, UPT, UR7, 0x4300, URZ ;  /* 0x0000430007147890 */ /* 0x000fe4000fffe0ff */
[----:B------:R-:W-:Y:S02]  /*3440*/  UIADD3 UR19, UPT, UPT, UR7, 0xe300, URZ ;  /* 0x0000e30007137890 */ /* 0x000fe4000fffe0ff */
[----:B----4-:R-:W-:Y:S01]  /*3450*/  UIADD3 UR8, UPT, UPT, UR8, 0x3f, URZ ;  /* 0x0000003f08087890 */ /* 0x010fe2000fffe0ff */
[----:B--2---:R-:W1:Y:S01]  /*3460*/  LDS R2, [UR7+0x150] ;  /* 0x00015007ff027984 */ /* 0x004e620008000800 */
[----:B------:R-:W-:Y:S02]  /*3470*/  USHF.R.U32.HI UR20, URZ, 0x4, UR20 ;  /* 0x00000004ff147899 */ /* 0x000fe40008011614 */
[----:B------:R-:W-:-:S02]  /*3480*/  USHF.R.S32.HI UR6, URZ, 0x1f, UR8 ;  /* 0x0000001fff067899 */ /* 0x000fc40008011408 */
[----:B------:R-:W-:Y:S02]  /*3490*/  USHF.R.U32.HI UR19, URZ, 0x4, UR19 ;  /* 0x00000004ff137899 */ /* 0x000fe40008011613 */
[----:B------:R-:W-:Y:S01]  /*34a0*/  ULEA.HI UR6, UR6, UR8, URZ, 0x6 ;  /* 0x0000000806067291 */ /* 0x000fe2000f8f30ff */
[----:B------:R-:W-:Y:S01]  /*34b0*/  UMOV UR28, 0x0 ;  /* 0x00000000001c7882 */ /* 0x000fe20000000000 */
[----:B------:R-:W-:Y:S02]  /*34c0*/  UMOV UR29, 0x8218010 ;  /* 0x08218010001d7882 */ /* 0x000fe40000000000 */
[----:B------:R-:W-:Y:S02]  /*34d0*/  USHF.R.S32.HI UR6, URZ, 0x6, UR6 ;  /* 0x00000006ff067899 */ /* 0x000fe40008011406 */
[----:B------:R-:W-:Y:S02]  /*34e0*/  ULOP3.LUT UR20, UR20, 0x3fff, URZ, 0xc0, !UPT ;  /* 0x00003fff14147892 */ /* 0x000fe4000f8ec0ff */
[----:B------:R-:W-:-:S02]  /*34f0*/  UISETP.LT.AND UP0, UPT, UR6, 0x1, UPT ;  /* 0x000000010600788c */ /* 0x000fc4000bf01270 */
[----:B------:R-:W-:Y:S02]  /*3500*/  ULOP3.LUT UR19, UR19, 0x3fff, URZ, 0xc0, !UPT ;  /* 0x00003fff13137892 */ /* 0x000fe4000f8ec0ff */
[----:B------:R-:W-:Y:S01]  /*3510*/  USEL UR18, UR6, 0x1, !UP0 ;  /* 0x0000000106127887 */ /* 0x000fe2000c000000 */
[----:B------:R-:W-:Y:S01]  /*3520*/  UMOV UR26, 0x0 ;  /* 0x00000000001a7882 */ /* 0x000fe20000000000 */
[----:B------:R-:W-:Y:S01]  /*3530*/  UMOV UR27, 0x8218010 ;  /* 0x08218010001b7882 */ /* 0x000fe20000000000 */
[----:B------:R-:W-:Y:S01]  /*3540*/  UMOV UR24, 0x0 ;  /* 0x0000000000187882 */ /* 0x000fe20000000000 */
[----:B------:R-:W-:Y:S01]  /*3550*/  UMOV UR25, 0x8218010 ;  /* 0x0821801000197882 */ /* 0x000fe20000000000 */
[----:B------:R-:W-:Y:S01]  /*3560*/  UMOV UR22, 0x0 ;  /* 0x0000000000167882 */ /* 0x000fe20000000000 */
[----:B------:R-:W-:Y:S01]  /*3570*/  UMOV UR23, 0x8218010 ;  /* 0x0821801000177882 */ /* 0x000fe20000000000 */
[----:B-1----:R-:W-:Y:S02]  /*3580*/  R2UR UR21, R2 ;  /* 0x00000000021572ca */ /* 0x002fe400000e0000 */
[----:B------:R-:W-:-:S13]  /*3590*/  CS2R R2, SRZ ;  /* 0x0000000000027805 */ /* 0x000fda000001ff00 */
.L_x_75:
[C---:B------:R-:W-:Y:S02]  /*35a0*/  LEA R0, R8.reuse, UR7, 0x3 ;  /* 0x0000000708007c11 */ /* 0x040fe4000f8e18ff */
[----:B------:R-:W-:Y:S02]  /*35b0*/  SHF.L.U32 R5, R3, 0x1f, RZ ;  /* 0x0000001f03057819 */ /* 0x000fe400000006ff */
[----:B------:R-:W-:Y:S02]  /*35c0*/  LEA R4, R8, UR7, 0x4 ;  /* 0x0000000708047c11 */ /* 0x000fe4000f8e20ff */
[----:B------:R-:W1:Y:S02]  /*35d0*/  SYNCS.PHASECHK.TRANS64.TRYWAIT P0, [R0+URZ+0xa0], R5 ;  /* 0x0000a005000075a7 */ /* 0x000e6400080011ff */
[----:B-1-34-:R-:W-:Y:S05]  /*35e0*/  @!P0 BRA `(.L_x_68) ;  /* 0x00000058000c8947 */ /* 0x01afea0003800000 */
.L_x_170:
[----:B-1----:R-:W1:Y:S01]  /*35f0*/  LDS.128 R4, [R4+0x130] ;  /* 0x0001300004047984 */ /* 0x002e620000000c00 */
[----:B------:R-:W-:Y:S02]  /*3600*/  VIADD R0, R0, 0xb0 ;  /* 0x000000b000007836 */ /* 0x000fe40000000000 */
[----:B------:R-:W-:Y:S01]  /*3610*/  VIADD R8, R8, 0x1 ;  /* 0x0000000108087836 */ /* 0x000fe20000000000 */
[----:B------:R-:W-:Y:S01]  /*3620*/  @!PT LDS RZ, [RZ] ;  /* 0x00000000fffff984 */ /* 0x000fe20000000800 */
[----:B------:R-:W-:Y:S01]  /*3630*/  @!PT LDS RZ, [RZ] ;  /* 0x00000000fffff984 */ /* 0x000fe20000000800 */
[----:B------:R-:W-:Y:S01]  /*3640*/  @!PT LDS RZ, [RZ] ;  /* 0x00000000fffff984 */ /* 0x000fe20000000800 */
[----:B------:R-:W-:Y:S01]  /*3650*/  @!PT LDS RZ, [RZ] ;  /* 0x00000000fffff984 */ /* 0x000fe20000000800 */
[----:B------:R2:W-:Y:S06]  /*3660*/  MEMBAR.ALL.CTA ;  /* 0x0000000000007992 */ /* 0x0005ec0000008000 */
[----:B--2---:R-:W2:Y:S01]  /*3670*/  FENCE.VIEW.ASYNC.S ;  /* 0x00000000000073c6 */ /* 0x004ea20000000000 */
[----:B------:R-:W-:-:S04]  /*3680*/  PRMT R0, RZ, 0x654, R0 ;  /* 0x00000654ff007816 */ /* 0x000fc80000000000 */
[----:B--2---:R2:W-:Y:S01]  /*3690*/  SYNCS.ARRIVE.TRANS64.RED.A1T0 RZ, [R0+URZ], RZ ;  /* 0x000000ff00ff79a7 */ /* 0x0045e200081004ff */
[----:B-1----:R-:W-:Y:S01]  /*36a0*/  LOP3.LUT P1, RZ, R6, 0x1, RZ, 0xc0, !PT ;  /* 0x0000000106ff7812 */ /* 0x002fe2000782c0ff */
[----:B--2---:R-:W-:-:S12]  /*36b0*/  BRA.U UP2, `(.L_x_69) ;  /* 0x0000000502087547 */ /* 0x004fd8000b800000 */
[----:B------:R-:W1:Y:S01]  /*36c0*/  LDCU UR8, c[0x0][0x38c] ;  /* 0x00007180ff0877ac */ /* 0x000e620008000800 */
[----:B------:R-:W-:Y:S02]  /*36d0*/  PLOP3.LUT P2, PT, PT, PT, PT, 0x80, 0x8 ;  /* 0x000000000008781c */ /* 0x000fe40003f4f070 */
[----:B------:R-:W-:Y:S01]  /*36e0*/  SHF.L.U32 R5, R9, 0x1f, RZ ;  /* 0x0000001f09057819 */ /* 0x000fe200000006ff */
[----:B------:R-:W-:Y:S02]  /*36f0*/  ULEA UR9, UR17, UR7, 0x3 ;  /* 0x0000000711097291 */ /* 0x000fe4000f8e18ff */
[----:B------:R-:W-:Y:S02]  /*3700*/  ULEA UR10, UR17, UR21, 0x6 ;  /* 0x00000015110a7291 */ /* 0x000fe4000f8e30ff */
[----:B-1----:R-:W-:-:S06]  /*3710*/  UISETP.GE.AND UP0, UPT, UR8, 0x1, UPT ;  /* 0x000000010800788c */ /* 0x002fcc000bf06270 */
[----:B------:R-:W-:-:S05]  /*3720*/  PLOP3.LUT P0, PT, PT, PT, UP0, 0x80, 0x8 ;  /* 0x000000000008781c */ /* 0x000fca0003f0f008 */
[----:B------:R-:W-:-:S08]  /*3730*/  @UP0 ULEA UR8, UR16, UR7, 0x3 ;  /* 0x0000000710080291 */ /* 0x000fd0000f8e18ff */
[----:B------:R-:W-:-:S04]  /*3740*/  @P0 SHF.L.U32 R0, R2, 0x1f, RZ ;  /* 0x0000001f02000819 */ /* 0x000fc800000006ff */
[----:B------:R1:W2:Y:S01]  /*3750*/  @P0 SYNCS.PHASECHK.TRANS64.TRYWAIT P2, [UR8], R0 ;  /* 0x00000000ff0005a7 */ /* 0x0002a20008041108 */
[----:B------:R-:W3:Y:S02]  /*3760*/  SYNCS.PHASECHK.TRANS64.TRYWAIT P0, [UR9+0xe0], R5 ;  /* 0x0000e005ff0075a7 */ /* 0x000ee40008001109 */
[----:B-123--:R-:W-:Y:S05]  /*3770*/  @!P0 BRA `(.L_x_70) ;  /* 0x0000005400bc8947 */ /* 0x00efea0003800000 */
.L_x_172:
[----:B------:R-:W-:Y:S01]  /*3780*/  UMOV UR14, UR15 ;  /* 0x0000000f000e7c82 */ /* 0x000fe20008000000 */
[----:B------:R-:W-:Y:S05]  /*3790*/  BRA.U !UP0, `(.L_x_71) ;  /* 0x0000000108c07547 */ /* 0x000fea000b800000 */
[----:B------:R-:W-:Y:S02]  /*37a0*/  UIADD3 UR14, UPT, UPT, UR18, UR15, URZ ;  /* 0x0000000f120e7290 */ /* 0x000fe4000fffe0ff */
[----:B------:R-:W-:Y:S01]  /*37b0*/  UPLOP3.LUT UP3, UPT, UPT, UPT, UPT, 0x40, 0x4 ;  /* 0x000000000004789c */ /* 0x000fe20003f6e870 */
[----:B------:R-:W-:Y:S01]  /*37c0*/  UMOV UR13, UR6 ;  /* 0x00000006000d7c82 */ /* 0x000fe20008000000 */
[----:B------:R-:W-:-:S09]  /*37d0*/  UMOV UR46, UR16 ;  /* 0x00000010002e7c82 */ /* 0x000fd20008000000 */
.L_x_74:
[----:B--2---:R-:W-:Y:S01]  /*37e0*/  ULEA UR8, UR46, UR7, 0x3 ;  /* 0x000000072e087291 */ /* 0x004fe2000f8e18ff */
[----:B---3--:R-:W-:Y:S11]  /*37f0*/  @P2 BRA `(.L_x_72) ;  /* 0x00000000000c2947 */ /* 0x008ff60003800000 */
[----:B-1----:R-:W-:Y:S04]  /*3800*/  SHF.L.U32 R5, R2, 0x1f, RZ ;  /* 0x0000001f02057819 */ /* 0x002fe800000006ff */
[----:B------:R-:W1:Y:S02]  /*3810*/  SYNCS.PHASECHK.TRANS64.TRYWAIT P0, [UR8], R5 ;  /* 0x00000005ff0075a7 */ /* 0x000e640008001108 */
[----:B-1----:R-:W-:Y:S05]  /*3820*/  @!P0 BRA `(.L_x_73) ;  /* 0x0000005400a88947 */ /* 0x002fea0003800000 */
.L_x_72:
[----:B------:R-:W-:Y:S01]  /*3830*/  UISETP.NE.AND UP0, UPT, UR13, 0x1, UPT ;  /* 0x000000010d00788c */ /* 0x000fe2000bf05270 */
[----:B------:R-:W-:Y:S01]  /*3840*/  PLOP3.LUT P2, PT, PT, PT, PT, 0x80, 0x8 ;  /* 0x000000000008781c */ /* 0x000fe20003f4f070 */
[----:B------:R-:W-:Y:S02]  /*3850*/  UIADD3 UR16, UPT, UPT, UR46, 0x1, URZ ;  /* 0x000000012e107890 */ /* 0x000fe4000fffe0ff */
[----:B------:R-:W-:Y:S02]  /*3860*/  ULEA UR32, UR46, UR20, 0x9 ;  /* 0x000000142e207291 */ /* 0x000fe4000f8e48ff */
[----:B------:R-:W-:Y:S01]  /*3870*/  UISETP.NE.AND UP1, UPT, UR16, 0x5, UPT ;  /* 0x000000051000788c */ /* 0x000fe2000bf25270 */
[----:B------:R-:W-:Y:S01]  /*3880*/  PLOP3.LUT P0, PT, PT, PT, UP0, 0x80, 0x8 ;  /* 0x000000000008781c */ /* 0x000fe20003f0f008 */
[----:B------:R-:W-:Y:S02]  /*3890*/  UIADD3 UR44, UPT, UPT, UR32, 0x80, URZ ;  /* 0x00000080202c7890 */ /* 0x000fe4000fffe0ff */
[----:B------:R-:W-:Y:S02]  /*38a0*/  USEL UR31, URZ, 0x1, UP1 ;  /* 0x00000001ff1f7887 */ /* 0x000fe40008800000 */
[----:B------:R-:W-:Y:S02]  /*38b0*/  USEL UR16, UR16, URZ, UP1 ;  /* 0x000000ff10107287 */ /* 0x000fe40008800000 */
[----:B------:R-:W-:Y:S02]  /*38c0*/  UIADD3 UR40, UPT, UPT, UR32, 0x100, URZ ;  /* 0x0000010020287890 */ /* 0x000fe4000fffe0ff */
[----:B------:R-:W-:Y:S01]  /*38d0*/  @UP0 ULEA UR30, UR16, UR7, 0x3 ;  /* 0x00000007101e0291 */ /* 0x000fe2000f8e18ff */
[----:B------:R-:W-:Y:S01]  /*38e0*/  LOP3.LUT R2, R2, UR31, RZ, 0x3c, !PT ;  /* 0x0000001f02027c12 */ /* 0x000fe2000f8e3cff */
[----:B------:R-:W-:Y:S02]  /*38f0*/  UIADD3 UR36, UPT, UPT, UR32, 0x180, URZ ;  /* 0x0000018020247890 */ /* 0x000fe4000fffe0ff */
[----:B------:R-:W-:Y:S01]  /*3900*/  UIADD3 UR8, UPT, UPT, UR8, 0x28, URZ ;  /* 0x0000002808087890 */ /* 0x000fe2000fffe0ff */
[----:B-1----:R-:W-:Y:S01]  /*3910*/  @P0 SHF.L.U32 R0, R2, 0x1f, RZ ;  /* 0x0000001f02000819 */ /* 0x002fe200000006ff */
[----:B------:R-:W-:Y:S02]  /*3920*/  UIADD3 UR15, UPT, UPT, UR15, 0x1, URZ ;  /* 0x000000010f0f7890 */ /* 0x000fe4000fffe0ff */
[----:B------:R-:W-:Y:S01]  /*3930*/  UIADD3 UR13, UPT, UPT, UR13, -0x1, URZ ;  /* 0xffffffff0d0d7890 */ /* 0x000fe2000fffe0ff */
[----:B------:R2:W3:Y:S01]  /*3940*/  @P0 SYNCS.PHASECHK.TRANS64.TRYWAIT P2, [UR30], R0 ;  /* 0x00000000ff0005a7 */ /* 0x0004e2000804111e */
[----:B------:R-:W-:Y:S02]  /*3950*/  ULEA UR30, UR46, UR19, 0x9 ;  /* 0x000000132e1e7291 */ /* 0x000fe4000f8e48ff */
[----:B------:R-:W-:Y:S02]  /*3960*/  UISETP.NE.AND UP0, UPT, UR15, UR14, UPT ;  /* 0x0000000e0f00728c */ /* 0x000fe4000bf05270 */
[----:B------:R-:W-:Y:S02]  /*3970*/  UIADD3 UR42, UPT, UPT, UR30, 0x80, URZ ;  /* 0x000000801e2a7890 */ /* 0x000fe4000fffe0ff */
[----:B------:R-:W-:Y:S02]  /*3980*/  UIADD3 UR38, UPT, UPT, UR30, 0x100, URZ ;  /* 0x000001001e267890 */ /* 0x000fe4000fffe0ff */
[----:B------:R-:W-:Y:S01]  /*3990*/  UIADD3 UR34, UPT, UPT, UR30, 0x180, URZ ;  /* 0x000001801e227890 */ /* 0x000fe2000fffe0ff */
[----:B------:R-:W-:Y:S01]  /*39a0*/  UMOV UR33, 0x40004040 ;  /* 0x4000404000217882 */ /* 0x000fe20000000000 */
[----:B------:R-:W-:Y:S01]  /*39b0*/  UMOV UR31, 0x40004040 ;  /* 0x40004040001f7882 */ /* 0x000fe20000000000 */
[----:B------:R-:W-:Y:S01]  /*39c0*/  UMOV UR45, 0x40004040 ;  /* 0x40004040002d7882 */ /* 0x000fe20000000000 */
[----:B------:R2:W-:Y:S01]  /*39d0*/  UTCHMMA.2CTA gdesc[UR32], gdesc[UR30], tmem[UR10], tmem[UR28], idesc[UR29], UP3 ;  /* 0x00ff1c1e200075ea */ /* 0x0005e20009a0000a */
[----:B------:R-:W-:Y:S01]  /*39e0*/  UPLOP3.LUT UP3, UPT, UPT, UPT, UPT, 0x80, 0x8 ;  /* 0x000000000008789c */ /* 0x000fe20003f6f070 */
[----:B------:R-:W-:Y:S01]  /*39f0*/  UMOV UR43, 0x40004040 ;  /* 0x40004040002b7882 */ /* 0x000fe20000000000 */
[----:B------:R-:W-:Y:S01]  /*3a00*/  UMOV UR41, 0x40004040 ;  /* 0x4000404000297882 */ /* 0x000fe20000000000 */
[----:B------:R2:W-:Y:S01]  /*3a10*/  UTCHMMA.2CTA gdesc[UR44], gdesc[UR42], tmem[UR10], tmem[UR26], idesc[UR27], UPT ;  /* 0x00ff1a2a2c0075ea */ /* 0x0005e2000ba0000a */
[----:B------:R-:W-:Y:S01]  /*3a20*/  UMOV UR39, 0x40004040 ;  /* 0x4000404000277882 */ /* 0x000fe20000000000 */
[----:B------:R-:W-:Y:S01]  /*3a30*/  UMOV UR37, 0x40004040 ;  /* 0x4000404000257882 */ /* 0x000fe20000000000 */
[----:B------:R-:W-:Y:S01]  /*3a40*/  UMOV UR35, 0x40004040 ;  /* 0x4000404000237882 */ /* 0x000fe20000000000 */
[----:B------:R2:W-:Y:S01]  /*3a50*/  UTCHMMA.2CTA gdesc[UR40], gdesc[UR38], tmem[UR10], tmem[UR24], idesc[UR25], UPT ;  /* 0x00ff1826280075ea */ /* 0x0005e2000ba0000a */
[----:B------:R2:W-:Y:S01]  /*3a60*/  UTCHMMA.2CTA gdesc[UR36], gdesc[UR34], tmem[UR10], tmem[UR22], idesc[UR23], UPT ;  /* 0x00ff1622240075ea */ /* 0x0005e2000ba0000a */
[----:B------:R2:W-:Y:S01]  /*3a70*/  UTCBAR.2CTA.MULTICAST [UR8], URZ, UR12 ;  /* 0x000000ff080073e9 */ /* 0x0005e2000820080c */
[----:B------:R-:W-:Y:S01]  /*3a80*/  UMOV UR46, UR16 ;  /* 0x00000010002e7c82 */ /* 0x000fe20008000000 */
[----:B------:R-:W-:Y:S05]  /*3a90*/  BRA.U UP0, `(.L_x_74) ;  /* 0xfffffffd00507547 */ /* 0x000fea000b83ffff */
.L_x_71:
[----:B------:R-:W-:Y:S01]  /*3aa0*/  UIADD3 UR9, UPT, UPT, UR9, 0xc0, URZ ;  /* 0x000000c009097890 */ /* 0x000fe2000fffe0ff */
[----:B------:R-:W-:-:S08]  /*3ab0*/  UMOV UR15, UR14 ;  /* 0x0000000e000f7c82 */ /* 0x000fd00008000000 */
[----:B------:R4:W-:Y:S01]  /*3ac0*/  UTCBAR.2CTA.MULTICAST [UR9], URZ, UR11 ;  /* 0x000000ff090073e9 */ /* 0x0009e2000820080b */
[----:B------:R-:W-:Y:S02]  /*3ad0*/  NOP ;  /* 0x0000000000007918 */ /* 0x000fe40000000000 */
.L_x_69:
[----:B------:R-:W-:Y:S01]  /*3ae0*/  UIADD3 UR17, UPT, UPT, UR17, 0x1, URZ ;  /* 0x0000000111117890 */ /* 0x000fe2000fffe0ff */
[----:B------:R-:W-:-:S03]  /*3af0*/  ISETP.NE.AND P0, PT, R8, 0x2, PT ;  /* 0x000000020800780c */ /* 0x000fc60003f05270 */
[----:B------:R-:W-:Y:S01]  /*3b00*/  UISETP.NE.AND UP0, UPT, UR17, 0x4, UPT ;  /* 0x000000041100788c */ /* 0x000fe2000bf05270 */
[----:B-12---:R-:W-:Y:S02]  /*3b10*/  SEL R0, RZ, 0x1, P0 ;  /* 0x00000001ff007807 */ /* 0x006fe40000000000 */
[----:B------:R-:W-:Y:S01]  /*3b20*/  SEL R8, R8, RZ, P0 ;  /* 0x000000ff08087207 */ /* 0x000fe20000000000 */
[----:B------:R-:W-:Y:S01]  /*3b30*/  USEL UR8, URZ, 0x1, UP0 ;  /* 0x00000001ff087887 */ /* 0x000fe20008000000 */
[----:B------:R-:W-:Y:S01]  /*3b40*/  LOP3.LUT R3, R3, R0, RZ, 0x3c, !PT ;  /* 0x0000000003037212 */ /* 0x000fe200078e3cff */
[----:B------:R-:W-:-:S04]  /*3b50*/  USEL UR17, UR17, URZ, UP0 ;  /* 0x000000ff11117287 */ /* 0x000fc80008000000 */
[----:B------:R-:W-:Y:S01]  /*3b60*/  LOP3.LUT R9, R9, UR8, RZ, 0x3c, !PT ;  /* 0x0000000809097c12 */ /* 0x000fe2000f8e3cff */
[----:B------:R-:W-:Y:S07]  /*3b70*/  @P1 BRA `(.L_x_75) ;  /* 0xfffffff800881947 */ /* 0x000fee000383ffff */
[----:B------:R-:W1:Y:S01]  /*3b80*/  S2UR UR6, SR_CgaCtaId ;  /* 0x00000000000679c3 */ /* 0x000e620000008800 */
[----:B------:R-:W-:Y:S01]  /*3b90*/  ELECT P0, URZ, PT ;  /* 0x0000000000ff782f */ /* 0x000fe20003800000 */
[----:B------:R-:W-:Y:S01]  /*3ba0*/  HFMA2 R0, -RZ, RZ, 0, 5.9604644775390625e-08 ;  /* 0x00000001ff007431 */ /* 0x000fe200000001ff */
[----:B------:R-:W-:-:S05]  /*3bb0*/  UMOV UR8, 0x40 ;  /* 0x0000004000087882 */ /* 0x000fca0000000000 */
[----:B------:R-:W-:Y:S01]  /*3bc0*/  UVIRTCOUNT.DEALLOC.SMPOOL 0x80 ;  /* 0x000000800000784c */ /* 0x000fe20000000000 */
[----:B------:R-:W-:Y:S02]  /*3bd0*/  UISETP.NE.AND UP0, UPT, UR5, URZ, UPT ;  /* 0x000000ff0500728c */ /* 0x000fe4000bf05270 */
[----:B-1----:R-:W-:-:S09]  /*3be0*/  ULEA UR6, UR6, UR8, 0x18 ;  /* 0x0000000806067291 */ /* 0x002fd2000f8ec0ff */
[----:B------:R1:W-:Y:S01]  /*3bf0*/  @P0 STS.U8 [UR6+0x1c], R0 ;  /* 0x00001c00ff000988 */ /* 0x0003e20008000006 */
[----:B------:R-:W-:Y:S05]  /*3c00*/  BRA.U UP0, `(.L_x_76) ;  /* 0x0000000100a07547 */ /* 0x000fea000b800000 */
[----:B------:R-:W-:Y:S01]  /*3c10*/  UIADD3 UR5, UPT, UPT, UR7, 0xe0, URZ ;  /* 0x000000e007057890 */ /* 0x000fe2000fffe0ff */
[----:B------:R-:W-:-:S03]  /*3c20*/  SHF.L.U32 R3, R9, 0x1f, RZ ;  /* 0x0000001f09037819 */ /* 0x000fc600000006ff */
[----:B------:R-:W-:-:S09]  /*3c30*/  ULEA UR8, UR17, UR5, 0x3 ;  /* 0x0000000511087291 */ /* 0x000fd2000f8e18ff */
[----:B------:R-:W2:Y:S02]  /*3c40*/  SYNCS.PHASECHK.TRANS64.TRYWAIT P0, [UR8], R3 ;  /* 0x00000003ff0075a7 */ /* 0x000ea40008001108 */
[----:B--2---:R-:W-:Y:S05]  /*3c50*/  @!P0 BRA `(.L_x_77) ;  /* 0x0000005000b48947 */ /* 0x004fea0003800000 */
.L_x_175:
[----:B----4-:R-:W-:-:S04]  /*3c60*/  UIADD3 UR9, UPT, UPT, UR17, 0x1, URZ ;  /* 0x0000000111097890 */ /* 0x010fc8000fffe0ff */
        /* <DEDUP_REMOVED lines=8> */
.L_x_177:
        /* <DEDUP_REMOVED lines=9> */
.L_x_179:
[----:B------:R-:W-:-:S04]  /*3d80*/  UIADD3 UR9, UPT, UPT, UR9, 0x1, URZ ;  /* 0x0000000109097890 */ /* 0x000fc8000fffe0ff */
[----:B------:R-:W-:-:S04]  /*3d90*/  UISETP.NE.AND UP1, UPT, UR9, 0x4, UPT ;  /* 0x000000040900788c */ /* 0x000fc8000bf25270 */
[----:B------:R-:W-:Y:S02]  /*3da0*/  USEL UR8, URZ, 0x1, UP1 ;  /* 0x00000001ff087887 */ /* 0x000fe40008800000 */
[----:B------:R-:W-:-:S04]  /*3db0*/  USEL UR9, UR9, URZ, UP1 ;  /* 0x000000ff09097287 */ /* 0x000fc80008800000 */
[----:B------:R-:W-:Y:S01]  /*3dc0*/  ULEA UR9, UR9, UR5, 0x3 ;  /* 0x0000000509097291 */ /* 0x000fe2000f8e18ff */
[----:B-1----:R-:W-:-:S04]  /*3dd0*/  LOP3.LUT R3, R2, UR8, RZ, 0x3c, !PT ;  /* 0x0000000802037c12 */ /* 0x002fc8000f8e3cff */
[----:B------:R-:W-:Y:S01]  /*3de0*/  SHF.L.U32 R3, R3, 0x1f, RZ ;  /* 0x0000001f03037819 */ /* 0x000fe200000006ff */
[----:B------:R-:W-:-:S04]  /*3df0*/  IMAD.U32 R0, RZ, RZ, UR9 ;  /* 0x00000009ff007e24 */ /* 0x000fc8000f8e00ff */
[----:B------:R1:W2:Y:S03]  /*3e00*/  SYNCS.PHASECHK.TRANS64.TRYWAIT P0, [R0+URZ], R3 ;  /* 0x00000003000075a7 */ /* 0x0002a600080011ff */
[----:B--2---:R-:W-:Y:S05]  /*3e10*/  @!P0 NANOSLEEP.SYNCS 0x989680 ;  /* 0x009896800000895d */ /* 0x004fea0003900000 */
[----:B------:R-:W2:Y:S02]  /*3e20*/  @!P0 SYNCS.PHASECHK.TRANS64 P0, [R0+URZ], R3 ;  /* 0x00000003000085a7 */ /* 0x000ea400080010ff */
[----:B--2---:R-:W-:Y:S05]  /*3e30*/  @P0 BRA `(.L_x_80) ;  /* 0x0000000000200947 */ /* 0x004fea0003800000 */
.L_x_81:
[----:B--2---:R2:W4:Y:S02]  /*3e40*/  SYNCS.PHASECHK.TRANS64.TRYWAIT P0, [R0+URZ], R3 ;  /* 0x00000003000075a7 */ /* 0x00452400080011ff */
[----:B----4-:R-:W-:Y:S05]  /*3e50*/  @!P0 NANOSLEEP.SYNCS 0x989680 ;  /* 0x009896800000895d */ /* 0x010fea0003900000 */
[----:B------:R-:W4:Y:S02]  /*3e60*/  @!P0 SYNCS.PHASECHK.TRANS64 P0, [R0+URZ], R3 ;  /* 0x00000003000085a7 */ /* 0x000f2400080010ff */
[----:B----4-:R-:W-:Y:S05]  /*3e70*/  @!P0 BRA `(.L_x_81) ;  /* 0xfffffffc00f08947 */ /* 0x010fea000383ffff */
[----:B------:R-:W-:Y:S05]  /*3e80*/  BRA `(.L_x_80) ;  /* 0x00000000000c7947 */ /* 0x000fea0003800000 */
.L_x_76:
[----:B------:R-:W-:-:S04]  /*3e90*/  UIADD3 UR5, UPT, UPT, UR7, 0x120, URZ ;  /* 0x0000012007057890 */ /* 0x000fc8000fffe0ff */
[----:B------:R-:W-:-:S09]  /*3ea0*/  UPRMT UR5, UR4, 0x654, UR5 ;  /* 0x0000065404057896 */ /* 0x000fd20008000005 */
[----:B------:R-:W-:Y:S03]  /*3eb0*/  SYNCS.ARRIVE.TRANS64.RED.A1T0 RZ, [UR5], RZ ;  /* 0x000000ffffff79a7 */ /* 0x000fe60008100405 */
.L_x_80:
[----:B-12---:R-:W-:Y:S01]  /*3ec0*/  SHF.L.U32 R3, RZ, 0x1f, RZ ;  /* 0x0000001fff037819 */ /* 0x006fe200000006ff */
[----:B------:R-:W-:Y:S01]  /*3ed0*/  UIADD3 UR5, UPT, UPT, UR7, 0x120, URZ ;  /* 0x0000012007057890 */ /* 0x000fe2000fffe0ff */
[----:B------:R-:W-:Y:S02]  /*3ee0*/  PLOP3.LUT P0, PT, PT, PT, UP0, 0x80, 0x8 ;  /* 0x000000000008781c */ /* 0x000fe40003f0f008 */
[----:B------:R-:W1:Y:S02]  /*3ef0*/  SYNCS.PHASECHK.TRANS64.TRYWAIT P1, [UR7+0x120], R3 ;  /* 0x00012003ff0075a7 */ /* 0x000e640008021107 */
[----:B-1----:R-:W-:Y:S09]  /*3f00*/  @!P1 BRA `(.L_x_82) ;  /* 0x0000005000509947 */ /* 0x002ff20003800000 */
.L_x_181:
[----:B------:R-:W-:Y:S01]  /*3f10*/  @!UP0 UPRMT UR5, UR4, 0x654, UR5 ;  /* 0x0000065404058896 */ /* 0x000fe20008000005 */
[----:B------:R-:W-:Y:S02]  /*3f20*/  UMOV UR8, 0xffff ;  /* 0x0000ffff00087882 */ /* 0x000fe40000000000 */
[----:B------:R-:W-:-:S06]  /*3f30*/  UMOV UR4, 0x1 ;  /* 0x0000000100047882 */ /* 0x000fcc0000000000 */
[----:B------:R-:W-:Y:S01]  /*3f40*/  @!P0 SYNCS.ARRIVE.TRANS64.RED.A1T0 RZ, [UR5], RZ ;  /* 0x000000ffffff89a7 */ /* 0x000fe20008100405 */
[----:B------:R-:W-:Y:S01]  /*3f50*/  NOP ;  /* 0x0000000000007918 */ /* 0x000fe20000000000 */
[----:B-1----:R-:W1:Y:S01]  /*3f60*/  LDS R0, [UR6+0x14] ;  /* 0x00001406ff007984 */ /* 0x002e620008000800 */
[----:B------:R-:W-:-:S04]  /*3f70*/  ULOP3.LUT UR5, UR21, 0xffff, URZ, 0xc0, !UPT ;  /* 0x0000ffff15057892 */ /* 0x000fc8000f8ec0ff */
[----:B------:R-:W-:-:S04]  /*3f80*/  USHF.R.U32.HI UR5, URZ, 0x5, UR5 ;  /* 0x00000005ff057899 */ /* 0x000fc80008011605 */
[----:B------:R-:W-:Y:S02]  /*3f90*/  USHF.L.U32 UR8, UR8, UR5, URZ ;  /* 0x0000000508087299 */ /* 0x000fe400080006ff */
[----:B------:R-:W-:-:S04]  /*3fa0*/  USHF.L.U32 UR4, UR4, UR5, URZ ;  /* 0x0000000504047299 */ /* 0x000fc800080006ff */
[----:B-1----:R-:W-:-:S04]  /*3fb0*/  LOP3.LUT R0, R0, UR8, RZ, 0xc0, !PT ;  /* 0x0000000800007c12 */ /* 0x002fc8000f8ec0ff */
[----:B------:R-:W-:-:S13]  /*3fc0*/  ISETP.NE.AND P0, PT, R0, UR8, PT ;  /* 0x0000000800007c0c */ /* 0x000fda000bf05270 */
[----:B------:R-:W-:Y:S05]  /*3fd0*/  @P0 BRA `(.L_x_83) ;  /* 0x0000000000580947 */ /* 0x000fea0003800000 */
[----:B------:R-:W1:Y:S02]  /*3fe0*/  LDS R0, [UR6+0x18] ;  /* 0x00001806ff007984 */ /* 0x000e640008000800 */
[----:B-1----:R-:W-:-:S04]  /*3ff0*/  LOP3.LUT R0, R0, UR4, RZ, 0xc0, !PT ;  /* 0x0000000400007c12 */ /* 0x002fc8000f8ec0ff */
[----:B------:R-:W-:-:S13]  /*4000*/  ISETP.NE.AND P0, PT, R0, UR4, PT ;  /* 0x0000000400007c0c */ /* 0x000fda000bf05270 */
[----:B------:R-:W-:Y:S05]  /*4010*/  @P0 BRA `(.L_x_84) ;  /* 0x00000000003c0947 */ /* 0x000fea0003800000 */
[----:B------:R-:W1:Y:S01]  /*4020*/  S2R R2, SR_LANEID ;  /* 0x0000000000027919 */ /* 0x000e620000000000 */
[----:B------:R-:W-:Y:S01]  /*4030*/  ULOP3.LUT UR8, URZ, UR8, URZ, 0x33, !UPT ;  /* 0x00000008ff087292 */ /* 0x000fe2000f8e33ff */
[----:B------:R-:W-:Y:S01]  /*4040*/  LOP3.LUT R4, RZ, UR4, RZ, 0x33, !PT ;  /* 0x00000004ff047c12 */ /* 0x000fe2000f8e33ff */
[----:B------:R-:W-:Y:S02]  /*4050*/  VOTEU.ANY UR7, UPT, PT ;  /* 0x0000000000077886 */ /* 0x000fe400038e0100 */
[----:B------:R-:W-:Y:S01]  /*4060*/  UFLO.U32 UR7, UR7 ;  /* 0x00000007000772bd */ /* 0x000fe200080e0000 */
[----:B------:R-:W2:Y:S01]  /*4070*/  REDUX UR4, R4 ;  /* 0x00000000040473c4 */ /* 0x000ea20000000000 */
[----:B------:R-:W-:-:S06]  /*4080*/  IMAD.U32 R0, RZ, RZ, UR8 ;  /* 0x00000008ff007e24 */ /* 0x000fcc000f8e00ff */
[----:B------:R1:W-:Y:S01]  /*4090*/  UTCATOMSWS.AND URZ, UR8 ;  /* 0x0000000800ff79e3 */ /* 0x0003e20008000000 */
[----:B------:R-:W3:Y:S01]  /*40a0*/  REDUX UR5, R0 ;  /* 0x00000000000573c4 */ /* 0x000ee20000000000 */
[----:B-1----:R-:W-:Y:S01]  /*40b0*/  ISETP.EQ.U32.AND P0, PT, R2, UR7, PT ;  /* 0x0000000702007c0c */ /* 0x002fe2000bf02070 */
[----:B--2---:R-:W-:Y:S01]  /*40c0*/  IMAD.U32 R2, RZ, RZ, UR4 ;  /* 0x00000004ff027e24 */ /* 0x004fe2000f8e00ff */
[----:B---3--:R-:W-:-:S11]  /*40d0*/  MOV R3, UR5 ;  /* 0x0000000500037c02 */ /* 0x008fd60008000f00 */
[----:B------:R1:W-:Y:S04]  /*40e0*/  @P0 ATOMS.AND RZ, [UR6+0x14], R3 ;  /* 0x00001403ffff098c */ /* 0x0003e8000a800006 */
[----:B------:R1:W-:Y:S01]  /*40f0*/  @P0 ATOMS.AND RZ, [UR6+0x18], R2 ;  /* 0x00001802ffff098c */ /* 0x0003e2000a800006 */
[----:B------:R-:W-:Y:S05]  /*4100*/  BRA `(.L_x_85) ;  /* 0x0000000000147947 */ /* 0x000fea0003800000 */
.L_x_84:
[----:B------:R-:W-:Y:S02]  /*4110*/  MOV R2, 0x4130 ;  /* 0x0000413000027802 */ /* 0x000fe40000000f00 */
[----:B---345:R-:W-:Y:S05]  /*4120*/  CALL.REL.NOINC `($__internal_0_$__cuda_sm10x_tcgen05_guardrail_trap_col_being_dealloced_not_returned_by_alloc) ;  /* 0x0000005400307944 */ /* 0x038fea0003c00000 */
[----:B------:R-:W-:Y:S05]  /*4130*/  BRA `(.L_x_85) ;  /* 0x0000000000087947 */ /* 0x000fea0003800000 */
.L_x_83:
[----:B------:R-:W-:Y:S02]  /*4140*/  MOV R2, 0x4160 ;  /* 0x0000416000027802 */ /* 0x000fe40000000f00 */
[----:B---345:R-:W-:Y:S05]  /*4150*/  CALL.REL.NOINC `($__internal_2_$__cuda_sm10x_tcgen05_guardrail_trap_unallocated_columns_being_dealloced) ;  /* 0x00000054003c7944 */ /* 0x038fea0003c00000 */
.L_x_85:
[----:B------:R-:W-:Y:S01]  /*4160*/  NOP ;  /* 0x0000000000007918 */ /* 0x000fe20000000000 */
[----:B----4-:R-:W-:Y:S05]  /*4170*/  EXIT ;  /* 0x000000000000794d */ /* 0x010fea0003800000 */
.L_x_56:
[----:B------:R-:W-:-:S09]  /*4180*/  UISETP.NE.OR UP5, UPT, UR10, 0x3, !UP5 ;  /* 0x000000030a00788c */ /* 0x000fd2000efa5670 */
[----:B------:R-:W-:Y:S05]  /*4190*/  BRA.U UP5, `(.L_x_86) ;  /* 0x0000001105787547 */ /* 0x000fea000b800000 */
[----:B------:R-:W1:Y:S01]  /*41a0*/  LDC R0, c[0x0][0xb30] ;  /* 0x0002cc00ff007b82 */ /* 0x000e620000000800 */
[----:B------:R-:W2:Y:S01]  /*41b0*/  LDCU.64 UR8, c[0x0][0x888] ;  /* 0x00011100ff0877ac */ /* 0x000ea20008000a00 */
[----:B------:R-:W-:Y:S02]  /*41c0*/  HFMA2 R25, -RZ, RZ, 0, 0 ;  /* 0x00000000ff197431 */ /* 0x000fe400000001ff */
[----:B-----5:R-:W-:Y:S01]  /*41d0*/  IMAD.MOV.U32 R32, RZ, RZ, 0x1 ;  /* 0x00000001ff207424 */ /* 0x020fe200078e00ff */
[----:B------:R-:W-:Y:S01]  /*41e0*/  MOV R23, 0x1000 ;  /* 0x0000100000177802 */ /* 0x000fe20000000f00 */
[----:B------:R-:W3:Y:S01]  /*41f0*/  LDCU.64 UR4, c[0x0][0x890] ;  /* 0x00011200ff0477ac */ /* 0x000ee20008000a00 */
[----:B------:R-:W-:Y:S01]  /*4200*/  IMAD.MOV.U32 R27, RZ, RZ, RZ ;  /* 0x000000ffff1b7224 */ /* 0x000fe200078e00ff */
[----:B------:R-:W4:Y:S01]  /*4210*/  LDC R19, c[0x0][0x370] ;  /* 0x0000dc00ff137b82 */ /* 0x000f220000000800 */
[----:B------:R-:W-:Y:S01]  /*4220*/  UMOV UR7, 0x400 ;  /* 0x0000040000077882 */ /* 0x000fe20000000000 */
[----:B------:R-:W-:-:S02]  /*4230*/  UPLOP3.LUT UP1, UPT, UPT, UPT, UPT, 0x40, 0x4 ;  /* 0x000000000004789c */ /* 0x000fc40003f2e870 */
[----:B------:R-:W-:-:S04]  /*4240*/  ULEA UR7, UR37, UR7, 0x18 ;  /* 0x0000000725077291 */ /* 0x000fc8000f8ec0ff */
[----:B------:R-:W4:Y:S01]  /*4250*/  LDC R2, c[0x0][0xb0c] ;  /* 0x0002c300ff027b82 */ /* 0x000f220000000800 */
[----:B------:R-:W-:Y:S02]  /*4260*/  UIADD3 UR13, UPT, UPT, UR7, 0x68, URZ ;  /* 0x00000068070d7890 */ /* 0x000fe4000fffe0ff */
[----:B--2---:R-:W-:Y:S02]  /*4270*/  UISETP.NE.U32.AND UP3, UPT, UR8, URZ, UPT ;  /* 0x000000ff0800728c */ /* 0x004fe4000bf65070 */
[----:B------:R-:W-:Y:S02]  /*4280*/  UIADD3 UR41, UPT, UPT, UR7, 0x50, URZ ;  /* 0x0000005007297890 */ /* 0x000fe4000fffe0ff */
[----:B---3--:R-:W-:Y:S01]  /*4290*/  UISETP.NE.U32.AND UP4, UPT, UR4, URZ, UPT ;  /* 0x000000ff0400728c */ /* 0x008fe2000bf85070 */
[----:B------:R-:W2:Y:S01]  /*42a0*/  LDC R18, c[0x0][0xb20] ;  /* 0x0002c800ff127b82 */ /* 0x000ea20000000800 */
[----:B-1----:R-:W-:Y:S01]  /*42b0*/  ISETP.NE.AND P1, PT, R0, 0x1, PT ;  /* 0x000000010000780c */ /* 0x002fe20003f25270 */
[----:B------:R-:W-:-:S02]  /*42c0*/  UISETP.NE.AND.EX UP3, UPT, UR9, URZ, UPT, UP3 ;  /* 0x000000ff0900728c */ /* 0x000fc4000bf65330 */
[----:B------:R-:W-:Y:S02]  /*42d0*/  UIADD3 UR33, UPT, UPT, UR7, 0x58, URZ ;  /* 0x0000005807217890 */ /* 0x000fe4000fffe0ff */
[----:B------:R-:W-:Y:S02]  /*42e0*/  UIADD3 UR25, UPT, UPT, UR7, 0x60, URZ ;  /* 0x0000006007197890 */ /* 0x000fe4000fffe0ff */
[----:B------:R-:W1:Y:S01]  /*42f0*/  LDC.64 R36, c[0x0][0x348] ;  /* 0x0000d200ff247b82 */ /* 0x000e620000000a00 */
[----:B------:R-:W-:Y:S02]  /*4300*/  UPRMT UR13, UR37, 0x654, UR13 ;  /* 0x00000654250d7896 */ /* 0x000fe4000800000d */
[----:B------:R-:W-:-:S05]  /*4310*/  UISETP.NE.AND.EX UP4, UPT, UR5, URZ, UPT, UP4 ;  /* 0x000000ff0500728c */ /* 0x000fca000bf85340 */
[----:B------:R-:W3:Y:S08]  /*4320*/  LDC.64 R16, c[0x0][0xb10] ;  /* 0x0002c400ff107b82 */ /* 0x000ef00000000a00 */
[----:B------:R-:W1:Y:S08]  /*4330*/  LDC.64 R6, c[0x0][0xb18] ;  /* 0x0002c600ff067b82 */ /* 0x000e700000000a00 */
[----:B------:R-:W1:Y:S08]  /*4340*/  LDC.64 R4, c[0x0][0xb28] ;  /* 0x0002ca00ff047b82 */ /* 0x000e700000000a00 */
[----:B--2-4-:R-:W1:Y:S02]  /*4350*/  LDC R22, c[0x0][0x374] ;  /* 0x0000dd00ff167b82 */ /* 0x014e640000000800 */
.L_x_97:
[----:B------:R-:W-:Y:S02]  /*4360*/  LEA R0, R27, UR7, 0x3 ;  /* 0x000000071b007c11 */ /* 0x000fe4000f8e18ff */
[----:B------:R-:W-:Y:S02]  /*4370*/  SHF.L.U32 R3, R25, 0x1f, RZ ;  /* 0x0000001f19037819 */ /* 0x000fe400000006ff */
[----:B------:R-:W-:Y:S02]  /*4380*/  LEA R28, R27, UR7, 0x4 ;  /* 0x000000071b1c7c11 */ /* 0x000fe4000f8e20ff */
[----:B--2---:R-:W2:Y:S02]  /*4390*/  SYNCS.PHASECHK.TRANS64.TRYWAIT P0, [R0+URZ+0xa0], R3 ;  /* 0x0000a003000075a7 */ /* 0x004ea400080011ff */
[----:B--2---:R-:W-:Y:S05]  /*43a0*/  @!P0 BRA `(.L_x_87) ;  /* 0x0000004c00408947 */ /* 0x004fea0003800000 */
.L_x_182:
[----:B------:R-:W-:Y:S01]  /*43b0*/  ISETP.GE.AND P0, PT, R26, 0x1, PT ;  /* 0x000000011a00780c */ /* 0x000fe20003f06270 */
[----:B------:R-:W4:Y:S01]  /*43c0*/  LDS.128 R28, [R28+0x130] ;  /* 0x000130001c1c7984 */ /* 0x000f220000000c00 */
[----:B--2---:R-:W-:Y:S01]  /*43d0*/  VIADD R0, R0, 0xb0 ;  /* 0x000000b000007836 */ /* 0x004fe20000000000 */
[----:B------:R-:W-:Y:S01]  /*43e0*/  @!PT LDS RZ, [RZ] ;  /* 0x00000000fffff984 */ /* 0x000fe20000000800 */
[----:B------:R-:W-:Y:S01]  /*43f0*/  @!PT LDS RZ, [RZ] ;  /* 0x00000000fffff984 */ /* 0x000fe20000000800 */
[----:B------:R-:W-:Y:S01]  /*4400*/  @!PT LDS RZ, [RZ] ;  /* 0x00000000fffff984 */ /* 0x000fe20000000800 */
[----:B------:R-:W-:Y:S01]  /*4410*/  @!PT LDS RZ, [RZ] ;  /* 0x00000000fffff984 */ /* 0x000fe20000000800 */
[----:B------:R2:W-:Y:S06]  /*4420*/  MEMBAR.ALL.CTA ;  /* 0x0000000000007992 */ /* 0x0005ec0000008000 */
[----:B--2---:R-:W2:Y:S01]  /*4430*/  FENCE.VIEW.ASYNC.S ;  /* 0x00000000000073c6 */ /* 0x004ea20000000000 */
[----:B------:R-:W-:Y:S04]  /*4440*/  PRMT R0, RZ, 0x654, R0 ;  /* 0x00000654ff007816 */ /* 0x000fe80000000000 */
[----:B--2---:R2:W-:Y:S01]  /*4450*/  SYNCS.ARRIVE.TRANS64.RED.A1T0 RZ, [R0+URZ], RZ ;  /* 0x000000ff00ff79a7 */ /* 0x0045e200081004ff */
[----:B----4-:R-:W-:Y:S11]  /*4460*/  LOP3.LUT P3, RZ, R30, 0x1, RZ, 0xc0, !PT ;  /* 0x000000011eff7812 */ /* 0x010ff6000786c0ff */
[----:B------:R-:W-:Y:S02]  /*4470*/  @!UPT UIADD3 URZ, UPT, UPT, URZ, URZ, URZ ;  /* 0x000000fffffff290 */ /* 0x000fe4000fffe0ff */
[----:B------:R-:W-:Y:S02]  /*4480*/  @P3 MOV R13, R28 ;  /* 0x0000001c000d3202 */ /* 0x000fe40000000f00 */
[----:B------:R-:W-:Y:S01]  /*4490*/  @P3 LOP3.LUT R8, R29, 0xffff, RZ, 0xc0, !PT ;  /* 0x0000ffff1d083812 */ /* 0x000fe200078ec0ff */
[----:B--2---:R-:W-:Y:S06]  /*44a0*/  @!P0 BRA `(.L_x_88) ;  /* 0x0000000000a48947 */ /* 0x004fec0003800000 */
[----:B-1----:R-:W-:Y:S01]  /*44b0*/  IMAD.HI.U32 R33, R22, R7, RZ ;  /* 0x0000000716217227 */ /* 0x002fe200078e00ff */
[----:B------:R-:W-:Y:S02]  /*44c0*/  ISETP.NE.AND P0, PT, R6, 0x1, PT ;  /* 0x000000010600780c */ /* 0x000fe40003f05270 */
[----:B------:R-:W-:Y:S01]  /*44d0*/  ISETP.NE.AND P2, PT, R26, 0x1, PT ;  /* 0x000000011a00780c */ /* 0x000fe20003f45270 */
[----:B---3--:R-:W-:Y:S01]  /*44e0*/  IMAD.HI.U32 R34, R19, R16, RZ ;  /* 0x0000001013227227 */ /* 0x008fe200078e00ff */
[----:B------:R-:W-:Y:S02]  /*44f0*/  SHF.R.U32.HI R33, RZ, R18, R33 ;  /* 0x00000012ff217219 */ /* 0x000fe40000011621 */
[----:B------:R-:W-:Y:S01]  /*4500*/  ISETP.NE.AND P4, PT, R2, 0x1, PT ;  /* 0x000000010200780c */ /* 0x000fe20003f85270 */
[----:B------:R-:W-:Y:S01]  /*4510*/  IMAD.HI.U32 R38, R13, R16, RZ ;  /* 0x000000100d267227 */ /* 0x000fe200078e00ff */
[----:B------:R-:W-:Y:S02]  /*4520*/  SHF.R.U32.HI R34, RZ, R17, R34 ;  /* 0x00000011ff227219 */ /* 0x000fe40000011622 */
[----:B------:R-:W-:Y:S01]  /*4530*/  SEL R3, R22, R33, !P0 ;  /* 0x0000002116037207 */ /* 0x000fe20004000000 */
[C---:B------:R-:W-:Y:S01]  /*4540*/  IMAD.HI.U32 R33, R8.reuse, R7, RZ ;  /* 0x0000000708217227 */ /* 0x040fe200078e00ff */
[----:B------:R-:W-:Y:S02]  /*4550*/  SEL R11, R19, R34, !P4 ;  /* 0x00000022130b7207 */ /* 0x000fe40006000000 */
[----:B------:R-:W-:Y:S01]  /*4560*/  SHF.R.U32.HI R38, RZ, R17, R38 ;  /* 0x00000011ff267219 */ /* 0x000fe20000011626 */
[----:B------:R-:W-:Y:S01]  /*4570*/  IMAD.HI.U32 R40, R3, R4, RZ ;  /* 0x0000000403287227 */ /* 0x000fe200078e00ff */
[----:B------:R-:W-:Y:S03]  /*4580*/  SHF.R.U32.HI R33, RZ, R18, R33 ;  /* 0x00000012ff217219 */ /* 0x000fe60000011621 */
[----:B------:R-:W-:Y:S01]  /*4590*/  IMAD.HI.U32 R34, R11, R4, RZ ;  /* 0x000000040b227227 */ /* 0x000fe200078e00ff */
[----:B------:R-:W-:Y:S02]  /*45a0*/  @P2 SHF.R.U32.HI R3, RZ, R5, R40 ;  /* 0x00000005ff032219 */ /* 0x000fe40000011628 */
[----:B------:R-:W-:Y:S02]  /*45b0*/  SEL R9, R8, R33, !P0 ;  /* 0x0000002108097207 */ /* 0x000fe40004000000 */
[----:B------:R-:W-:Y:S01]  /*45c0*/  @P2 SHF.R.U32.HI R11, RZ, R5, R34 ;  /* 0x00000005ff0b2219 */ /* 0x000fe20000011622 */
[C---:B------:R-:W-:Y:S01]  /*45d0*/  IMAD R10, R26.reuse, R3, RZ ;  /* 0x000000031a0a7224 */ /* 0x040fe200078e02ff */
[----:B------:R-:W-:Y:S01]  /*45e0*/  SEL R3, R13, R38, !P4 ;  /* 0x000000260d037207 */ /* 0x000fe20006000000 */
[C---:B------:R-:W-:Y:S03]  /*45f0*/  IMAD.HI.U32 R14, R9.reuse, R4, RZ ;  /* 0x00000004090e7227 */ /* 0x040fe600078e00ff */
[----:B------:R-:W-:Y:S01]  /*4600*/  ISETP.GE.AND P0, PT, R9, R10, PT ;  /* 0x0000000a0900720c */ /* 0x000fe20003f06270 */
[C---:B------:R-:W-:Y:S01]  /*4610*/  IMAD R12, R26.reuse, R11, RZ ;  /* 0x0000000b1a0c7224 */ /* 0x040fe200078e02ff */
[-C--:B------:R-:W-:Y:S04]  /*4620*/  SHF.R.U32.HI R14, RZ, R5.reuse, R14 ;  /* 0x00000005ff0e7219 */ /* 0x080fe8000001160e */
[----:B------:R-:W-:Y:S02]  /*4630*/  ISETP.GE.OR P0, PT, R3, R12, P0 ;  /* 0x0000000c0300720c */ /* 0x000fe40000706670 */
[----:B------:R-:W-:Y:S05]  /*4640*/  SEL R15, R9, R14, !P2 ;  /* 0x0000000e090f7207 */ /* 0x000fea0005000000 */
[----:B------:R-:W-:Y:S04]  /*4650*/  IMAD.MOV R14, RZ, RZ, -R15 ;  /* 0x000000ffff0e7224 */ /* 0x000fe800078e0a0f */
[----:B------:R-:W-:Y:S02]  /*4660*/  IMAD R14, R26, R14, R9 ;  /* 0x0000000e1a0e7224 */ /* 0x000fe400078e0209 */
[C---:B------:R-:W-:Y:S05]  /*4670*/  @!P0 IMAD.HI.U32 R10, R3.reuse, R4, RZ ;  /* 0x00000004030a8227 */ /* 0x040fea00078e00ff */
[----:B------:R-:W-:Y:S04]  /*4680*/  @!P0 SHF.R.U32.HI R10, RZ, R5, R10 ;  /* 0x00000005ff0a8219 */ /* 0x000fe8000001160a */
[----:B------:R-:W-:Y:S01]  /*4690*/  @!P0 SEL R0, R3, R10, !P2 ;  /* 0x0000000a03008207 */ /* 0x000fe20005000000 */
[----:B------:R-:W-:Y:S03]  /*46a0*/  IMAD.MOV R10, RZ, RZ, -R3 ;  /* 0x000000ffff0a7224 */ /* 0x000fe600078e0a03 */
[----:B------:R-:W-:Y:S01]  /*46b0*/  @!P0 IADD3 R15, PT, PT, R15, -R0, RZ ;  /* 0x800000000f0f8210 */ /* 0x000fe20007ffe0ff */
[----:B------:R-:W-:Y:S01]  /*46c0*/  @!P0 IMAD R0, R11, R14, R0 ;  /* 0x0000000e0b008224 */ /* 0x000fe200078e0200 */
[----:B------:R-:W-:Y:S01]  /*46d0*/  IADD3 R11, PT, PT, -R9, RZ, RZ ;  /* 0x000000ff090b7210 */ /* 0x000fe20007ffe1ff */
[----:B------:R-:W-:Y:S02]  /*46e0*/  IMAD R13, R2, R10, R13 ;  /* 0x0000000a020d7224 */ /* 0x000fe400078e020d */
[----:B------:R-:W-:Y:S02]  /*46f0*/  @!P0 IMAD R9, R15, R26, R3 ;  /* 0x0000001a0f098224 */ /* 0x000fe400078e0203 */
[----:B------:R-:W-:Y:S02]  /*4700*/  @!P0 IMAD.MOV.U32 R3, RZ, RZ, R0 ;  /* 0x000000ffff038224 */ /* 0x000fe400078e0000 */
[----:B------:R-:W-:Y:S02]  /*4710*/  IMAD R8, R6, R11, R8 ;  /* 0x0000000b06087224 */ /* 0x000fe400078e0208 */
[----:B------:R-:W-:Y:S02]  /*4720*/  IMAD R13, R3, R2, R13 ;  /* 0x00000002030d7224 */ /* 0x000fe400078e020d */
[----:B------:R-:W-:Y:S02]  /*4730*/  IMAD R8, R9, R6, R8 ;  /* 0x0000000609087224 */ /* 0x000fe400078e0208 */
.L_x_88:
[----:B------:R-:W-:Y:S05]  /*4740*/  BRA.U UP1, `(.L_x_89) ;  /* 0x0000000101107547 */ /* 0x000fea000b800000 */
[----:B------:R-:W-:Y:S04]  /*4750*/  MOV R0, UR6 ;  /* 0x0000000600007c02 */ /* 0x000fe80008000f00 */
[----:B------:R-:W-:Y:S04]  /*4760*/  SHF.L.U32 R3, R0, 0x1f, RZ ;  /* 0x0000001f00037819 */ /* 0x000fe800000006ff */
[----:B------:R-:W2:Y:S02]  /*4770*/  SYNCS.PHASECHK.TRANS64.TRYWAIT P0, [UR7+0x98], R3 ;  /* 0x00009803ff0075a7 */ /* 0x000ea40008001107 */
[----:B--2---:R-:W-:Y:S05]  /*4780*/  @!P0 BRA `(.L_x_90) ;  /* 0x00000048005c8947 */ /* 0x004fea0003800000 */
.L_x_89:
[----:B------:R-:W-:Y:S02]  /*4790*/  R2UR UR42, R20 ;  /* 0x00000000142a72ca */ /* 0x000fe400000e0000 */
[----:B------:R-:W-:Y:S02]  /*47a0*/  R2UR UR43, R21 ;  /* 0x00000000152b72ca */ /* 0x000fe400000e0000 */
[----:B------:R-:W-:Y:S02]  /*47b0*/  ISETP.NE.U32.AND P2, PT, RZ, UR4, PT ;  /* 0x00000004ff007c0c */ /* 0x000fe4000bf45070 */
[----:B------:R-:W-:Y:S02]  /*47c0*/  SHF.L.U32 R12, R32, 0x1f, RZ ;  /* 0x0000001f200c7819 */ /* 0x000fe400000006ff */
[----:B------:R-:W-:Y:S05]  /*47d0*/  ISETP.NE.AND.EX P2, PT, RZ, UR5, PT, P2 ;  /* 0x00000005ff007c0c */ /* 0x000fea000bf45320 */
[----:B------:R-:W-:Y:S02]  /*47e0*/  USHF.L.U32 UR42, UR42, 0x7, URZ ;  /* 0x000000072a2a7899 */ /* 0x000fe400080006ff */
[----:B------:R-:W-:Y:S01]  /*47f0*/  USHF.L.U32 UR43, UR43, 0x6, URZ ;  /* 0x000000062b2b7899 */ /* 0x000fe200080006ff */
[----:B------:R-:W-:Y:S11]  /*4800*/  BRA.U !UP4, `(.L_x_91) ;  /* 0x000000010c347547 */ /* 0x000ff6000b800000 */
[----:B------:R-:W-:Y:S01]  /*4810*/  UPLOP3.LUT UP0, UPT, UPT, UPT, UP3, 0x80, 0x8 ;  /* 0x000000000008789c */ /* 0x000fe20003f0f030 */
[----:B--2---:R-:W-:Y:S02]  /*4820*/  HFMA2 R0, -RZ, RZ, 0, 5.9604644775390625e-08 ;  /* 0x00000001ff007431 */ /* 0x004fe400000001ff */
[----:B------:R-:W-:Y:S03]  /*4830*/  IMAD.MOV.U32 R59, RZ, RZ, 0x1 ;  /* 0x00000001ff3b7424 */ /* 0x000fe600078e00ff */
[----:B------:R-:W-:Y:S05]  /*4840*/  PLOP3.LUT P0, PT, PT, PT, UP0, 0x80, 0x8 ;  /* 0x000000000008781c */ /* 0x000fea0003f0f008 */
[----:B------:R-:W2:Y:S01]  /*4850*/  @UP0 LDCU.64 UR10, c[0x0][0x888] ;  /* 0x00011100ff0a07ac */ /* 0x000ea20008000a00 */
[----:B------:R-:W-:Y:S07]  /*4860*/  @UP0 UIMAD UR8, UR36, UR4, URZ ;  /* 0x00000004240802a4 */ /* 0x000fee000f8e02ff */
[----:B------:R-:W-:Y:S01]  /*4870*/  @!P0 PRMT R59, R0, 0x7610, R59 ;  /* 0x00007610003b8816 */ /* 0x000fe2000000003b */
[----:B--2---:R-:W-:Y:S03]  /*4880*/  @UP0 UIMAD.WIDE UR10, UR8, 0x4, UR10 ;  /* 0x00000004080a08a5 */ /* 0x004fe6000f8e020a */
[----:B------:R-:W2:Y:S03]  /*4890*/  @!UP0 LDCU UR8, c[0x0][0x880] ;  /* 0x00011000ff0887ac */ /* 0x000ea60008000800 */
[----:B------:R-:W-:Y:S01]  /*48a0*/  IMAD.U32 R10, RZ, RZ, UR10 ;  /* 0x0000000aff0a7e24 */ /* 0x000fe2000f8e00ff */
[----:B------:R-:W-:Y:S05]  /*48b0*/  MOV R11, UR11 ;  /* 0x0000000b000b7c02 */ /* 0x000fea0008000f00 */
[----:B------:R4:W5:Y:S02]  /*48c0*/  @P0 LDG.E R35, desc[UR46][R10.64] ;  /* 0x0000002e0a230981 */ /* 0x000964000c1e1900 */
[----:B--2-4-:R-:W-:Y:S07]  /*48d0*/  @!P0 IMAD.U32 R35, RZ, RZ, UR8 ;  /* 0x00000008ff238e24 */ /* 0x014fee000f8e00ff */
.L_x_91:
[----:B-----5:R-:W-:Y:S01]  /*48e0*/  @!P2 FSETP.EQ.AND P0, PT, R35, RZ, PT ;  /* 0x000000ff2300a20b */ /* 0x020fe20003f02000 */
[----:B------:R-:W-:Y:S01]  /*48f0*/  @!UPT UIADD3 URZ, UPT, UPT, URZ, URZ, URZ ;  /* 0x000000fffffff290 */ /* 0x000fe2000fffe0ff */
[----:B------:R-:W-:Y:S11]  /*4900*/  @!P2 BRA `(.L_x_92) ;  /* 0x000000000014a947 */ /* 0x000ff60003800000 */
[----:B------:R-:W-:Y:S02]  /*4910*/  LOP3.LUT P2, RZ, R59, 0xff, RZ, 0xc0, !PT ;  /* 0x000000ff3bff7812 */ /* 0x000fe4000784c0ff */
[----:B------:R-:W-:Y:S04]  /*4920*/  PLOP3.LUT P0, PT, PT, PT, UP0, 0x80, 0x8 ;  /* 0x000000000008781c */ /* 0x000fe80003f0f008 */
[----:B------:R-:W-:Y:S07]  /*4930*/  PLOP3.LUT P0, PT, P0, PT, PT, 0x8, 0x80 ;  /* 0x000000000080781c */ /* 0x000fee000070e170 */
[----:B------:R-:W-:Y:S11]  /*4940*/  @P2 FSETP.EQ.AND P0, PT, R35, RZ, PT ;  /* 0x000000ff2300220b */ /* 0x000ff60003f02000 */
[----:B------:R-:W-:Y:S02]  /*4950*/  @!UPT UIADD3 URZ, UPT, UPT, URZ, URZ, URZ ;  /* 0x000000fffffff290 */ /* 0x000fe4000fffe0ff */
.L_x_92:
[----:B------:R-:W4:Y:S01]  /*4960*/  SYNCS.PHASECHK.TRANS64.TRYWAIT P2, [UR7+0x70], R12 ;  /* 0x0000700cff0075a7 */ /* 0x000f220008041107 */
[----:B------:R-:W-:Y:S04]  /*4970*/  ELECT P4, URZ, PT ;  /* 0x0000000000ff782f */ /* 0x000fe80003880000 */
[----:B------:R-:W-:Y:S11]  /*4980*/  PLOP3.LUT P4, PT, P0, P4, PT, 0xf2, 0x2f ;  /* 0x00000000002f781c */ /* 0x000ff60000789e72 */
[----:B------:R-:W-:Y:S02]  /*4990*/  @!UPT UIADD3 URZ, UPT, UPT, URZ, URZ, URZ ;  /* 0x000000fffffff290 */ /* 0x000fe4000fffe0ff */
[----:B-1----:R-:W-:Y:S05]  /*49a0*/  @!P4 IADD3 R9, P0, PT, R36, 0x580, RZ ;  /* 0x000005802409c810 */ /* 0x002fea0007f1e0ff */
[----:B--2---:R-:W-:Y:S01]  /*49b0*/  @!P4 IMAD.X R0, RZ, RZ, R37, P0 ;  /* 0x000000ffff00c224 */ /* 0x004fe200000e0625 */
[----:B----4-:R-:W-:Y:S07]  /*49c0*/  @!P2 BRA `(.L_x_93) ;  /* 0x0000004400e4a947 */ /* 0x010fee0003800000 */
.L_x_185:
[----:B------:R-:W-:Y:S01]  /*49d0*/  @!P4 R2UR UR9, R9 ;  /* 0x000000000909c2ca */ /* 0x000fe200000e0000 */
[----:B------:R-:W-:Y:S01]  /*49e0*/  VOTEU.ALL UP1, P4 ;  /* 0x0000000000ff7886 */ /* 0x000fe20002020000 */
[----:B------:R-:W-:Y:S01]  /*49f0*/  @!P4 R2UR UR8, R0 ;  /* 0x000000000008c2ca */ /* 0x000fe200000e0000 */
[----:B------:R-:W-:Y:S01]  /*4a00*/  VOTEU.ALL UP2, P4 ;  /* 0x0000000000ff7886 */ /* 0x000fe20002040000 */
[----:B------:R-:W-:Y:S01]  /*4a10*/  UMOV UR16, 0x0 ;  /* 0x0000000000107882 */ /* 0x000fe20000000000 */
[----:B------:R-:W-:Y:S01]  /*4a20*/  UMOV UR17, 0x10000000 ;  /* 0x1000000000117882 */ /* 0x000fe20000000000 */
[----:B------:R-:W-:Y:S01]  /*4a30*/  @!UP1 UIADD3 UR40, UPT, UPT, UR7, 0x200, URZ ;  /* 0x0000020007289890 */ /* 0x000fe2000fffe0ff */
[----:B------:R-:W-:Y:S01]  /*4a40*/  @!P4 IMAD.MOV.U32 R0, RZ, RZ, 0x1000 ;  /* 0x00001000ff00c424 */ /* 0x000fe200078e00ff */
[----:B------:R-:W-:Y:S01]  /*4a50*/  UMOV UR44, UR36 ;  /* 0x00000024002c7c82 */ /* 0x000fe20008000000 */
[----:B------:R-:W-:Y:S01]  /*4a60*/  @!UP1 UIADD3 UR10, UPT, UPT, UR42, 0x40, URZ ;  /* 0x000000402a0a9890 */ /* 0x000fe2000fffe0ff */
[----:B------:R-:W-:Y:S01]  /*4a70*/  @!P4 IADD3 R9, P0, PT, R36, 0x580, RZ ;  /* 0x000005802409c810 */ /* 0x000fe20007f1e0ff */
[----:B------:R-:W-:Y:S01]  /*4a80*/  UMOV UR11, UR43 ;  /* 0x0000002b000b7c82 */ /* 0x000fe20008000000 */
[----:B------:R-:W-:Y:S01]  /*4a90*/  UMOV UR12, UR36 ;  /* 0x00000024000c7c82 */ /* 0x000fe20008000000 */
[----:B------:R-:W-:Y:S01]  /*4aa0*/  IMAD.U32 R10, RZ, RZ, UR9 ;  /* 0x00000009ff0a7e24 */ /* 0x000fe2000f8e00ff */
[----:B------:R-:W-:Y:S01]  /*4ab0*/  UMOV UR9, UR41 ;  /* 0x0000002900097c82 */ /* 0x000fe20008000000 */
[----:B------:R-:W-:Y:S01]  /*4ac0*/  IMAD.U32 R11, RZ, RZ, UR8 ;  /* 0x00000008ff0b7e24 */ /* 0x000fe2000f8e00ff */
[----:B------:R-:W-:Y:S02]  /*4ad0*/  @!UP1 UIADD3 UR8, UPT, UPT, UR7, 0xa00, URZ ;  /* 0x00000a0007089890 */ /* 0x000fe4000fffe0ff */
[----:B------:R-:W-:Y:S01]  /*4ae0*/  @!P4 R2UR UR18, R10 ;  /* 0x000000000a12c2ca */ /* 0x000fe200000e0000 */
[----:B------:R-:W-:Y:S01]  /*4af0*/  VOTEU.ALL UP1, P4 ;  /* 0x0000000000ff7886 */ /* 0x000fe20002020000 */
[----:B------:R-:W-:Y:S01]  /*4b00*/  @!P4 R2UR UR19, R11 ;  /* 0x000000000b13c2ca */ /* 0x000fe200000e0000 */
[----:B------:R-:W-:Y:S11]  /*4b10*/  UPRMT UR14, UR37, 0x654, UR41 ;  /* 0x00000654250e7896 */ /* 0x000ff60008000029 */
[----:B------:R-:W-:Y:S01]  /*4b20*/  @!UPT UIADD3 URZ, UPT, UPT, URZ, URZ, URZ ;  /* 0x000000fffffff290 */ /* 0x000fe2000fffe0ff */
[----:B------:R2:W-:Y:S01]  /*4b30*/  @!UP2 UTMALDG.3D [UR40], [UR18], desc[UR16] ;  /* 0x000010281200a5b4 */ /* 0x0005e20008011000 */
[----:B------:R2:W-:Y:S01]  /*4b40*/  @!UP1 UTMALDG.3D [UR8], [UR18], desc[UR16] ;  /* 0x00001008120095b4 */ /* 0x0005e20008011000 */
[----:B------:R4:W-:Y:S01]  /*4b50*/  @!P4 SYNCS.ARRIVE.TRANS64.RED.A0TR RZ, [UR7+0x50], R0 ;  /* 0x00005000ffffc9a7 */ /* 0x0009e20008300407 */
[----:B------:R-:W-:Y:S01]  /*4b60*/  SYNCS.ARRIVE.TRANS64.RED.A1T0 RZ, [UR14], RZ ;  /* 0x000000ffffff79a7 */ /* 0x000fe2000810040e */
[----:B----4-:R-:W-:Y:S01]  /*4b70*/  @!P4 IMAD.X R0, RZ, RZ, R37, P0 ;  /* 0x000000ffff00c224 */ /* 0x010fe200000e0625 */
[----:B------:R-:W4:Y:S02]  /*4b80*/  SYNCS.PHASECHK.TRANS64.TRYWAIT P2, [UR7+0x78], R12 ;  /* 0x0000780cff0075a7 */ /* 0x000f240008041107 */
[----:B--2-4-:R-:W-:Y:S05]  /*4b90*/  @!P2 BRA `(.L_x_94) ;  /* 0x000000440088a947 */ /* 0x014fea0003800000 */
.L_x_187:
        /* <DEDUP_REMOVED lines=8> */
[----:B------:R-:W-:Y:S01]  /*4c20*/  @!UP1 UIADD3 UR32, UPT, UPT, UR7, 0x1200, URZ ;  /* 0x0000120007209890 */ /* 0x000fe2000fffe0ff */
[----:B------:R-:W-:Y:S01]  /*4c30*/  @!P4 IADD3 R21, P0, PT, R36, 0x580, RZ ;  /* 0x000005802415c810 */ /* 0x000fe20007f1e0ff */
[----:B------:R-:W-:Y:S01]  /*4c40*/  UMOV UR35, UR43 ;  /* 0x0000002b00237c82 */ /* 0x000fe20008000000 */
[----:B------:R-:W-:Y:S02]  /*4c50*/  @!UP1 UIADD3 UR10, UPT, UPT, UR42, 0x50, URZ ;  /* 0x000000502a0a9890 */ /* 0x000fe4000fffe0ff */
[----:B------:R-:W-:Y:S01]  /*4c60*/  IMAD.U32 R10, RZ, RZ, UR9 ;  /* 0x00000009ff0a7e24 */ /* 0x000fe2000f8e00ff */
[----:B------:R-:W-:Y:S01]  /*4c70*/  UMOV UR9, UR33 ;  /* 0x0000002100097c82 */ /* 0x000fe20008000000 */
[----:B------:R-:W-:Y:S01]  /*4c80*/  IMAD.U32 R11, RZ, RZ, UR8 ;  /* 0x00000008ff0b7e24 */ /* 0x000fe2000f8e00ff */
[----:B------:R-:W-:Y:S01]  /*4c90*/  @!UP1 UIADD3 UR8, UPT, UPT, UR7, 0x1a00, URZ ;  /* 0x00001a0007089890 */ /* 0x000fe2000fffe0ff */
[----:B------:R-:W-:Y:S01]  /*4ca0*/  @!P4 IMAD.X R20, RZ, RZ, R37, P0 ;  /* 0x000000ffff14c224 */ /* 0x000fe200000e0625 */
[----:B------:R-:W-:Y:S01]  /*4cb0*/  @!P4 R2UR UR18, R10 ;  /* 0x000000000a12c2ca */ /* 0x000fe200000e0000 */
[----:B------:R-:W-:Y:S01]  /*4cc0*/  VOTEU.ALL UP1, P4 ;  /* 0x0000000000ff7886 */ /* 0x000fe20002020000 */
[----:B------:R-:W-:Y:S01]  /*4cd0*/  @!P4 R2UR UR19, R11 ;  /* 0x000000000b13c2ca */ /* 0x000fe200000e0000 */
[----:B------:R-:W-:Y:S01]  /*4ce0*/  UMOV UR11, UR43 ;  /* 0x0000002b000b7c82 */ /* 0x000fe20008000000 */
[----:B------:R-:W-:Y:S01]  /*4cf0*/  UMOV UR12, UR36 ;  /* 0x00000024000c7c82 */ /* 0x000fe20008000000 */
[----:B------:R-:W-:Y:S10]  /*4d00*/  UPRMT UR14, UR37, 0x654, UR33 ;  /* 0x00000654250e7896 */ /* 0x000ff40008000021 */
[----:B------:R2:W-:Y:S01]  /*4d10*/  @!UP2 UTMALDG.3D [UR32], [UR18], desc[UR16] ;  /* 0x000010201200a5b4 */ /* 0x0005e20008011000 */
[----:B------:R2:W-:Y:S01]  /*4d20*/  @!UP1 UTMALDG.3D [UR8], [UR18], desc[UR16] ;  /* 0x00001008120095b4 */ /* 0x0005e20008011000 */
[----:B------:R2:W-:Y:S01]  /*4d30*/  @!P4 SYNCS.ARRIVE.TRANS64.RED.A0TR RZ, [UR7+0x58], R0 ;  /* 0x00005800ffffc9a7 */ /* 0x0005e20008300407 */
[----:B------:R-:W-:Y:S01]  /*4d40*/  SYNCS.ARRIVE.TRANS64.RED.A1T0 RZ, [UR14], RZ ;  /* 0x000000ffffff79a7 */ /* 0x000fe2000810040e */
[----:B------:R-:W4:Y:S02]  /*4d50*/  SYNCS.PHASECHK.TRANS64.TRYWAIT P2, [UR7+0x80], R12 ;  /* 0x0000800cff0075a7 */ /* 0x000f240008041107 */
[----:B--2-4-:R-:W-:Y:S05]  /*4d60*/  @!P2 BRA `(.L_x_95) ;  /* 0x00000044002ca947 */ /* 0x014fea0003800000 */
.L_x_189:
[----:B------:R-:W2:Y:S01]  /*4d70*/  LDC.64 R14, c[0x0][0xb10] ;  /* 0x0002c400ff0e7b82 */ /* 0x000ea20000000a00 */
[----:B------:R-:W-:Y:S01]  /*4d80*/  @!P4 R2UR UR9, R21 ;  /* 0x000000001509c2ca */ /* 0x000fe200000e0000 */
[----:B------:R-:W-:Y:S01]  /*4d90*/  VOTEU.ALL UP1, P4 ;  /* 0x0000000000ff7886 */ /* 0x000fe20002020000 */
[----:B------:R-:W-:Y:S01]  /*4da0*/  @!P4 R2UR UR8, R20 ;  /* 0x000000001408c2ca */ /* 0x000fe200000e0000 */
[----:B------:R-:W-:Y:S01]  /*4db0*/  VOTEU.ALL UP2, P4 ;  /* 0x0000000000ff7886 */ /* 0x000fe20002040000 */
[----:B------:R-:W-:Y:S03]  /*4dc0*/  UMOV UR16, 0x0 ;  /* 0x0000000000107882 */ /* 0x000fe60000000000 */
[----:B------:R-:W4:Y:S01]  /*4dd0*/  LDC.64 R10, c[0x0][0xb18] ;  /* 0x0002c600ff0a7b82 */ /* 0x000f220000000a00 */
[----:B------:R-:W-:Y:S01]  /*4de0*/  @!UP1 UIADD3 UR26, UPT, UPT, UR42, 0x20, URZ ;  /* 0x000000202a1a9890 */ /* 0x000fe2000fffe0ff */
[----:B------:R-:W-:Y:S01]  /*4df0*/  @P3 SHF.R.U32.HI R24, RZ, 0x10, R29 ;  /* 0x00000010ff183819 */ /* 0x000fe2000001161d */
[----:B------:R-:W-:Y:S01]  /*4e00*/  @!UP1 UIADD3 UR24, UPT, UPT, UR7, 0x2200, URZ ;  /* 0x0000220007189890 */ /* 0x000fe2000fffe0ff */
[----:B------:R-:W-:Y:S01]  /*4e10*/  VIADD R27, R27, 0x1 ;  /* 0x000000011b1b7836 */ /* 0x000fe20000000000 */
[----:B------:R-:W-:Y:S03]  /*4e20*/  UMOV UR17, 0x10000000 ;  /* 0x1000000000117882 */ /* 0x000fe60000000000 */
[----:B------:R-:W5:Y:S01]  /*4e30*/  @!P1 LDC R0, c[0x0][0xb20] ;  /* 0x0002c800ff009b82 */ /* 0x000f620000000800 */
[----:B------:R-:W-:Y:S01]  /*4e40*/  UMOV UR27, UR43 ;  /* 0x0000002b001b7c82 */ /* 0x000fe20008000000 */
[----:B------:R-:W-:Y:S01]  /*4e50*/  IMAD.U32 R20, RZ, RZ, UR9 ;  /* 0x00000009ff147e24 */ /* 0x000fe2000f8e00ff */
[----:B------:R-:W-:Y:S05]  /*4e60*/  UMOV UR28, UR36 ;  /* 0x00000024001c7c82 */ /* 0x000fea0008000000 */
[----:B-1----:R-:W1:Y:S01]  /*4e70*/  @!P1 LDC R3, c[0x0][0xb0c] ;  /* 0x0002c300ff039b82 */ /* 0x002e620000000800 */
[----:B------:R-:W-:Y:S01]  /*4e80*/  IMAD.U32 R21, RZ, RZ, UR8 ;  /* 0x00000008ff157e24 */ /* 0x000fe2000f8e00ff */
[----:B------:R-:W-:Y:S01]  /*4e90*/  @!UP1 UIADD3 UR10, UPT, UPT, UR42, 0x60, URZ ;  /* 0x000000602a0a9890 */ /* 0x000fe2000fffe0ff */
[----:B------:R-:W-:Y:S01]  /*4ea0*/  @!P4 R2UR UR18, R20 ;  /* 0x000000001412c2ca */ /* 0x000fe200000e0000 */
[----:B------:R-:W-:Y:S01]  /*4eb0*/  @!UP1 UIADD3 UR8, UPT, UPT, UR7, 0x2a00, URZ ;  /* 0x00002a0007089890 */ /* 0x000fe2000fffe0ff */
[----:B------:R-:W-:Y:S01]  /*4ec0*/  @!P4 IMAD.MOV.U32 R20, RZ, RZ, 0x1000 ;  /* 0x00001000ff14c424 */ /* 0x000fe200078e00ff */
[----:B------:R-:W-:Y:S01]  /*4ed0*/  @!P4 R2UR UR19, R21 ;  /* 0x000000001513c2ca */ /* 0x000fe200000e0000 */
[----:B------:R-:W-:Y:S01]  /*4ee0*/  VOTEU.ALL UP1, P4 ;  /* 0x0000000000ff7886 */ /* 0x000fe20002020000 */
[----:B------:R-:W-:Y:S01]  /*4ef0*/  UMOV UR9, UR25 ;  /* 0x0000001900097c82 */ /* 0x000fe20008000000 */
[----:B------:R-:W-:Y:S01]  /*4f00*/  UMOV UR11, UR43 ;  /* 0x0000002b000b7c82 */ /* 0x000fe20008000000 */
[----:B------:R-:W-:Y:S01]  /*4f10*/  UMOV UR12, UR36 ;  /* 0x00000024000c7c82 */ /* 0x000fe20008000000 */
[----:B------:R-:W-:Y:S08]  /*4f20*/  UPRMT UR14, UR37, 0x654, UR25 ;  /* 0x00000654250e7896 */ /* 0x000ff00008000019 */
[----:B------:R1:W-:Y:S02]  /*4f30*/  @!UP2 UTMALDG.3D [UR24], [UR18], desc[UR16] ;  /* 0x000010181200a5b4 */ /* 0x0003e40008011000 */
[----:B-1----:R-:W-:Y:S01]  /*4f40*/  @!P1 ISETP.NE.AND P2, PT, R3, 0x1, PT ;  /* 0x000000010300980c */ /* 0x002fe20003f45270 */
[C---:B--2---:R-:W-:Y:S01]  /*4f50*/  @!P1 IMAD.HI.U32 R14, R13.reuse, R14, RZ ;  /* 0x0000000e0d0e9227 */ /* 0x044fe200078e00ff */
[----:B----4-:R-:W-:Y:S01]  /*4f60*/  @!P1 ISETP.NE.AND P0, PT, R10, 0x1, PT ;  /* 0x000000010a00980c */ /* 0x010fe20003f05270 */
[----:B------:R1:W-:Y:S01]  /*4f70*/  @!UP1 UTMALDG.3D [UR8], [UR18], desc[UR16] ;  /* 0x00001008120095b4 */ /* 0x0003e20008011000 */
[----:B------:R1:W-:Y:S01]  /*4f80*/  @!P4 SYNCS.ARRIVE.TRANS64.RED.A0TR RZ, [UR7+0x60], R20 ;  /* 0x00006014ffffc9a7 */ /* 0x0003e20008300407 */
[C---:B------:R-:W-:Y:S01]  /*4f90*/  @!P1 IMAD.HI.U32 R11, R8.reuse, R11, RZ ;  /* 0x0000000b080b9227 */ /* 0x040fe200078e00ff */
[----:B------:R-:W-:Y:S04]  /*4fa0*/  @!P1 SHF.R.U32.HI R14, RZ, R15, R14 ;  /* 0x0000000fff0e9219 */ /* 0x000fe8000001160e */
[----:B-----5:R-:W-:Y:S02]  /*4fb0*/  @!P1 SHF.R.U32.HI R9, RZ, R0, R11 ;  /* 0x00000000ff099219 */ /* 0x020fe4000001160b */
[----:B------:R-:W-:Y:S02]  /*4fc0*/  @!P1 SEL R14, R13, R14, !P2 ;  /* 0x0000000e0d0e9207 */ /* 0x000fe40005000000 */
[----:B------:R-:W-:Y:S05]  /*4fd0*/  @!P1 SEL R9, R8, R9, !P0 ;  /* 0x0000000908099207 */ /* 0x000fea0004000000 */
[----:B------:R-:W-:Y:S01]  /*4fe0*/  @!P1 IMAD.IADD R0, R9, 0x1, -R14 ;  /* 0x0000000109009824 */ /* 0x000fe200078e0a0e */
[----:B------:R-:W-:Y:S01]  /*4ff0*/  SYNCS.ARRIVE.TRANS64.RED.A1T0 RZ, [UR14], RZ ;  /* 0x000000ffffff79a7 */ /* 0x000fe2000810040e */
[----:B------:R-:W-:Y:S02]  /*5000*/  @!P1 IMAD.IADD R9, R14, 0x1, -R9 ;  /* 0x000000010e099824 */ /* 0x000fe400078e0a09 */
[----:B------:R-:W-:Y:S02]  /*5010*/  @!P1 IMAD R13, R0, R3, R13 ;  /* 0x00000003000d9224 */ /* 0x000fe400078e020d */
[----:B------:R-:W-:Y:S01]  /*5020*/  @!P1 IMAD R8, R9, R10, R8 ;  /* 0x0000000a09089224 */ /* 0x000fe200078e0208 */
[----:B------:R-:W2:Y:S02]  /*5030*/  SYNCS.PHASECHK.TRANS64.TRYWAIT P5, [UR7+0x88], R12 ;  /* 0x0000880cff0075a7 */ /* 0x000ea400080a1107 */
[----:B-12---:R-:W-:Y:S05]  /*5040*/  @!P5 BRA `(.L_x_96) ;  /* 0x00000040008cd947 */ /* 0x006fea0003800000 */
.L_x_191:
[----:B-1----:R-:W-:Y:S01]  /*5050*/  @!P4 IADD3 R3, P0, PT, R36, 0x580, RZ ;  /* 0x000005802403c810 */ /* 0x002fe20007f1e0ff */
[----:B------:R-:W-:Y:S01]  /*5060*/  VOTEU.ALL UP1, P4 ;  /* 0x0000000000ff7886 */ /* 0x000fe20002020000 */
[----:B------:R-:W-:Y:S01]  /*5070*/  VOTEU.ALL UP2, P4 ;  /* 0x0000000000ff7886 */ /* 0x000fe20002040000 */
[----:B------:R-:W-:Y:S01]  /*5080*/  UMOV UR14, 0x0 ;  /* 0x00000000000e7882 */ /* 0x000fe20000000000 */
[----:B------:R-:W-:Y:S01]  /*5090*/  @!P4 R2UR UR9, R3 ;  /* 0x000000000309c2ca */ /* 0x000fe200000e0000 */
[----:B------:R-:W-:Y:S01]  /*50a0*/  @!P4 IMAD.X R0, RZ, RZ, R37, P0 ;  /* 0x000000ffff00c224 */ /* 0x000fe200000e0625 */
[----:B------:R-:W-:Y:S01]  /*50b0*/  @!UP1 UIADD3 UR17, UPT, UPT, UR7, 0x68, URZ ;  /* 0x0000006807119890 */ /* 0x000fe2000fffe0ff */
[----:B------:R-:W-:Y:S01]  /*50c0*/  ISETP.NE.AND P0, PT, R27, 0x2, PT ;  /* 0x000000021b00780c */ /* 0x000fe20003f05270 */
[----:B------:R-:W-:Y:S01]  /*50d0*/  @!UP1 UIADD3 UR18, UPT, UPT, UR42, 0x30, URZ ;  /* 0x000000302a129890 */ /* 0x000fe2000fffe0ff */
[----:B------:R-:W-:Y:S01]  /*50e0*/  LOP3.LUT R32, R32, 0x1, RZ, 0x3c, !PT ;  /* 0x0000000120207812 */ /* 0x000fe200078e3cff */
[----:B------:R-:W-:Y:S01]  /*50f0*/  @!UP1 UIADD3 UR16, UPT, UPT, UR7, 0x3200, URZ ;  /* 0x0000320007109890 */ /* 0x000fe2000fffe0ff */
[----:B------:R-:W-:Y:S01]  /*5100*/  @!P4 R2UR UR8, R0 ;  /* 0x000000000008c2ca */ /* 0x000fe200000e0000 */
[----:B------:R-:W-:Y:S01]  /*5110*/  UMOV UR15, 0x10000000 ;  /* 0x10000000000f7882 */ /* 0x000fe20000000000 */
[----:B------:R-:W-:Y:S01]  /*5120*/  UMOV UR19, UR43 ;  /* 0x0000002b00137c82 */ /* 0x000fe20008000000 */
[----:B------:R-:W-:Y:S01]  /*5130*/  UMOV UR20, UR36 ;  /* 0x0000002400147c82 */ /* 0x000fe20008000000 */
[----:B------:R-:W-:Y:S01]  /*5140*/  @!UP1 UIADD3 UR10, UPT, UPT, UR42, 0x70, URZ ;  /* 0x000000702a0a9890 */ /* 0x000fe2000fffe0ff */
[----:B------:R-:W-:Y:S01]  /*5150*/  SEL R0, RZ, 0x1, P0 ;  /* 0x00000001ff007807 */ /* 0x000fe20000000000 */
[----:B------:R-:W-:Y:S01]  /*5160*/  IMAD.U32 R10, RZ, RZ, UR9 ;  /* 0x00000009ff0a7e24 */ /* 0x000fe2000f8e00ff */
[----:B------:R-:W-:Y:S01]  /*5170*/  UMOV UR11, UR43 ;  /* 0x0000002b000b7c82 */ /* 0x000fe20008000000 */
[----:B------:R-:W-:Y:S01]  /*5180*/  UMOV UR12, UR36 ;  /* 0x00000024000c7c82 */ /* 0x000fe20008000000 */
[----:B------:R-:W-:Y:S01]  /*5190*/  UMOV UR9, UR17 ;  /* 0x0000001100097c82 */ /* 0x000fe20008000000 */
[----:B------:R-:W-:Y:S01]  /*51a0*/  @P3 R2UR UR36, R24 ;  /* 0x00000000182432ca */ /* 0x000fe200000e0000 */
[----:B------:R-:W-:Y:S01]  /*51b0*/  IMAD.IADD R20, R8, 0x1, R58 ;  /* 0x0000000108147824 */ /* 0x000fe200078e023a */
[----:B------:R-:W-:Y:S01]  /*51c0*/  @!P4 R2UR UR22, R10 ;  /* 0x000000000a16c2ca */ /* 0x000fe200000e0000 */
[----:B------:R-:W-:Y:S01]  /*51d0*/  IMAD.U32 R11, RZ, RZ, UR8 ;  /* 0x00000008ff0b7e24 */ /* 0x000fe2000f8e00ff */
[----:B------:R-:W-:Y:S01]  /*51e0*/  @!UP1 UIADD3 UR8, UPT, UPT, UR7, 0x3a00, URZ ;  /* 0x00003a0007089890 */ /* 0x000fe2000fffe0ff */
[----:B------:R-:W-:Y:S01]  /*51f0*/  LOP3.LUT R25, R25, R0, RZ, 0x3c, !PT ;  /* 0x0000000019197212 */ /* 0x000fe200078e3cff */
[----:B------:R-:W-:Y:S01]  /*5200*/  VOTEU.ALL UP1, P4 ;  /* 0x0000000000ff7886 */ /* 0x000fe20002020000 */
[----:B------:R-:W-:Y:S01]  /*5210*/  IMAD.IADD R21, R13, 0x1, R60 ;  /* 0x000000010d157824 */ /* 0x000fe200078e023c */
[----:B------:R-:W-:Y:S02]  /*5220*/  @!P4 R2UR UR23, R11 ;  /* 0x000000000b17c2ca */ /* 0x000fe400000e0000 */
[----:B------:R-:W-:Y:S11]  /*5230*/  SEL R27, R27, RZ, P0 ;  /* 0x000000ff1b1b7207 */ /* 0x000ff60000000000 */
[----:B------:R2:W-:Y:S01]  /*5240*/  @!UP2 UTMALDG.3D [UR16], [UR22], desc[UR14] ;  /* 0x00000e101600a5b4 */ /* 0x0005e20008011000 */
[----:B------:R2:W-:Y:S01]  /*5250*/  @!UP1 UTMALDG.3D [UR8], [UR22], desc[UR14] ;  /* 0x00000e08160095b4 */ /* 0x0005e20008011000 */
[----:B------:R2:W-:Y:S01]  /*5260*/  @!P4 SYNCS.ARRIVE.TRANS64.RED.A0TR RZ, [UR7+0x68], R23 ;  /* 0x00006817ffffc9a7 */ /* 0x0005e20008300407 */
[----:B------:R-:W-:Y:S01]  /*5270*/  UPLOP3.LUT UP1, UPT, UPT, UPT, UPT, 0x80, 0x8 ;  /* 0x000000000008789c */ /* 0x000fe20003f2f070 */
[----:B------:R-:W-:Y:S01]  /*5280*/  SYNCS.ARRIVE.TRANS64.RED.A1T0 RZ, [UR13], RZ ;  /* 0x000000ffffff79a7 */ /* 0x000fe2000810040d */
[----:B------:R-:W-:Y:S09]  /*5290*/  @P3 BRA `(.L_x_97) ;  /* 0xfffffff000303947 */ /* 0x000ff2000383ffff */
[----:B------:R-:W-:-:S04]  /*52a0*/  SHF.L.U32 R3, R32, 0x1f, RZ ;  /* 0x0000001f20037819 */ /* 0x000fc800000006ff */
[----:B------:R-:W1:Y:S02]  /*52b0*/  SYNCS.PHASECHK.TRANS64.TRYWAIT P0, [UR7+0x70], R3 ;  /* 0x00007003ff0075a7 */ /* 0x000e640008001107 */
[----:B-1----:R-:W-:Y:S05]  /*52c0*/  @!P0 BRA `(.L_x_98) ;  /* 0x0000004000048947 */ /* 0x002fea0003800000 */
.L_x_193:
[----:B------:R-:W4:Y:S02]  /*52d0*/  SYNCS.PHASECHK.TRANS64.TRYWAIT P0, [UR7+0x78], R3 ;  /* 0x00007803ff0075a7 */ /* 0x000f240008001107 */
[----:B----4-:R-:W-:Y:S05]  /*52e0*/  @!P0 BRA `(.L_x_99) ;  /* 0x0000004000148947 */ /* 0x010fea0003800000 */
.L_x_195:
[----:B------:R-:W4:Y:S02]  /*52f0*/  SYNCS.PHASECHK.TRANS64.TRYWAIT P0, [UR7+0x80], R3 ;  /* 0x00008003ff0075a7 */ /* 0x000f240008001107 */
[----:B----4-:R-:W-:Y:S05]  /*5300*/  @!P0 BRA `(.L_x_100) ;  /* 0x0000004000248947 */ /* 0x010fea0003800000 */
.L_x_197:
[----:B-1----:R-:W-:-:S07]  /*5310*/  MOV R0, UR7 ;  /* 0x0000000700007c02 */ /* 0x002fce0008000f00 */
.L_x_101:
[----:B-1----:R-:W-:-:S04]  /*5320*/  SHF.L.U32 R3, R32, 0x1f, RZ ;  /* 0x0000001f20037819 */ /* 0x002fc800000006ff */
[----:B------:R1:W4:Y:S03]  /*5330*/  SYNCS.PHASECHK.TRANS64.TRYWAIT P0, [R0+URZ+0x88], R3 ;  /* 0x00008803000075a7 */ /* 0x00032600080011ff */
[----:B----4-:R-:W-:Y:S05]  /*5340*/  @!P0 NANOSLEEP.SYNCS 0x989680 ;  /* 0x009896800000895d */ /* 0x010fea0003900000 */
[----:B------:R-:W4:Y:S02]  /*5350*/  @!P0 SYNCS.PHASECHK.TRANS64 P0, [R0+URZ+0x88], R3 ;  /* 0x00008803000085a7 */ /* 0x000f2400080010ff */
[----:B--2-4-:R-:W-:Y:S05]  /*5360*/  @P0 EXIT ;  /* 0x000000000000094d */ /* 0x014fea0003800000 */
[----:B------:R-:W-:Y:S05]  /*5370*/  BRA `(.L_x_101) ;  /* 0xfffffffc00e87947 */ /* 0x000fea000383ffff */
.L_x_86:
[----:B------:R-:W-:-:S06]  /*5380*/  UISETP.GE.AND UP1, UPT, UR10, 0x4, UPT ;  /* 0x000000040a00788c */ /* 0x000fcc000bf26270 */
[----:B------:R-:W-:-:S13]  /*5390*/  PLOP3.LUT P0, PT, PT, PT, UP1, 0x80, 0x8 ;  /* 0x000000000008781c */ /* 0x000fda0003f0f018 */
[----:B------:R-:W-:Y:S05]  /*53a0*/  @!P0 EXIT ;  /* 0x000000000000894d */ /* 0x000fea0003800000 */
[----:B------:R-:W-:Y:S01]  /*53b0*/  BAR.SYNC.DEFER_BLOCKING 0x6, 0xa0 ;  /* 0x0182800000007b1d */ /* 0x000fe20000010000 */
[----:B------:R-:W-:Y:S02]  /*53c0*/  IMAD.SHL.U32 R4, R66, 0x200000, RZ ;  /* 0x0020000042047824 */ /* 0x000fe400078e00ff */
[----:B------:R-:W-:Y:S02]  /*53d0*/  HFMA2 R71, -RZ, RZ, 0, 5.9604644775390625e-08 ;  /* 0x00000001ff477431 */ /* 0x000fe400000001ff */
[C---:B------:R-:W-:Y:S01]  /*53e0*/  IMAD.SHL.U32 R65, R72.reuse, 0x10, RZ ;  /* 0x0000001048417824 */ /* 0x040fe200078e00ff */
[----:B------:R-:W-:Y:S01]  /*53f0*/  MOV R69, RZ ;  /* 0x000000ff00457202 */ /* 0x000fe20000000f00 */
[----:B------:R-:W-:Y:S01]  /*5400*/  IMAD.U32 R33, R72, 0x10000, RZ ;  /* 0x0001000048217824 */ /* 0x000fe200078e00ff */
[----:B------:R-:W-:Y:S01]  /*5410*/  UMOV UR48, 0x400 ;  /* 0x0000040000307882 */ /* 0x000fe20000000000 */
[----:B------:R-:W1:Y:S01]  /*5420*/  LDC R63, c[0x0][0x370] ;  /* 0x0000dc00ff3f7b82 */ /* 0x000e620000000800 */
[----:B------:R-:W-:Y:S01]  /*5430*/  ULEA UR48, UR37, UR48, 0x18 ;  /* 0x0000003025307291 */ /* 0x000fe2000f8ec0ff */
[----:B------:R-:W-:Y:S01]  /*5440*/  LOP3.LUT R4, R4, 0x200000, RZ, 0xc0, !PT ;  /* 0x0020000004047812 */ /* 0x000fe200078ec0ff */
[----:B------:R-:W-:Y:S01]  /*5450*/  IMAD.SHL.U32 R64, R72, 0x2, RZ ;  /* 0x0000000248407824 */ /* 0x000fe200078e00ff */
[C---:B------:R-:W-:Y:S01]  /*5460*/  LOP3.LUT R5, R65.reuse, 0x40, RZ, 0xc0, !PT ;  /* 0x0000004041057812 */ /* 0x040fe200078ec0ff */
[----:B------:R-:W-:Y:S01]  /*5470*/  IMAD.SHL.U32 R3, R66, 0x200, RZ ;  /* 0x0000020042037824 */ /* 0x000fe200078e00ff */
[----:B------:R-:W-:Y:S01]  /*5480*/  LOP3.LUT R2, R65, 0x5b0, RZ, 0xc0, !PT ;  /* 0x000005b041027812 */ /* 0x000fe200078ec0ff */
[----:B------:R-:W-:Y:S01]  /*5490*/  UIADD3 UR4, UPT, UPT, UR48, 0x200, URZ ;  /* 0x0000020030047890 */ /* 0x000fe2000fffe0ff */
[----:B------:R-:W2:Y:S01]  /*54a0*/  LDC R28, c[0x0][0xb0c] ;  /* 0x0002c300ff1c7b82 */ /* 0x000ea20000000800 */
[----:B------:R-:W-:Y:S01]  /*54b0*/  LOP3.LUT R33, R4, 0x400000, R33, 0xf8, !PT ;  /* 0x0040000004217812 */ /* 0x000fe200078ef821 */
[----:B------:R-:W-:Y:S01]  /*54c0*/  IMAD.MOV.U32 R30, RZ, RZ, RZ ;  /* 0x000000ffff1e7224 */ /* 0x000fe200078e00ff */
[----:B------:R-:W-:Y:S01]  /*54d0*/  LOP3.LUT R64, R5, 0x8, R64, 0xf8, !PT ;  /* 0x0000000805407812 */ /* 0x000fe200078ef840 */
[----:B------:R-:W-:Y:S01]  /*54e0*/  IMAD.MOV.U32 R70, RZ, RZ, RZ ;  /* 0x000000ffff467224 */ /* 0x000fe200078e00ff */
[----:B------:R-:W-:Y:S01]  /*54f0*/  LOP3.LUT R3, R2, 0x200, R3, 0xf8, !PT ;  /* 0x0000020002037812 */ /* 0x000fe200078ef803 */
[----:B------:R-:W-:Y:S01]  /*5500*/  IMAD.MOV.U32 R76, RZ, RZ, RZ ;  /* 0x000000ffff4c7224 */ /* 0x000fe200078e00ff */
[----:B------:R-:W-:Y:S01]  /*5510*/  LOP3.LUT P0, RZ, R65, 0x40, RZ, 0xc0, !PT ;  /* 0x0000004041ff7812 */ /* 0x000fe2000780c0ff */
[----:B------:R-:W3:Y:S01]  /*5520*/  LDC R61, c[0x0][0xb20] ;  /* 0x0002c800ff3d7b82 */ /* 0x000ee20000000800 */
[----:B------:R-:W4:Y:S01]  /*5530*/  LDS R0, [UR48+0x150] ;  /* 0x00015030ff007984 */ /* 0x000f220008000800 */
[----:B------:R-:W-:Y:S01]  /*5540*/  LOP3.LUT R64, R3, R64, RZ, 0xfc, !PT ;  /* 0x0000004003407212 */ /* 0x000fe200078efcff */
[----:B------:R-:W-:Y:S01]  /*5550*/  IMAD.U32 R67, RZ, RZ, UR4 ;  /* 0x00000004ff437e24 */ /* 0x000fe2000f8e00ff */
[----:B------:R-:W-:Y:S01]  /*5560*/  LOP3.LUT R72, R72, 0x60, RZ, 0xc0, !PT ;  /* 0x0000006048487812 */ /* 0x000fe200078ec0ff */
[----:B------:R-:W1:Y:S03]  /*5570*/  LDCU.64 UR52, c[0x0][0x348] ;  /* 0x00006900ff3477ac */ /* 0x000e660008000a00 */
[----:B------:R-:W1:Y:S01]  /*5580*/  LDC R27, c[0x0][0xb30] ;  /* 0x0002cc00ff1b7b82 */ /* 0x000e620000000800 */
[----:B------:R-:W1:Y:S01]  /*5590*/  LDCU.64 UR38, c[0x0][0x888] ;  /* 0x00011100ff2677ac */ /* 0x000e620008000a00 */
[----:B------:R-:W1:Y:S06]  /*55a0*/  LDCU.64 UR44, c[0x0][0x890] ;  /* 0x00011200ff2c77ac */ /* 0x000e6c0008000a00 */
[----:B------:R-:W1:Y:S01]  /*55b0*/  LDC.64 R56, c[0x0][0xb10] ;  /* 0x0002c400ff387b82 */ /* 0x000e620000000a00 */
[----:B------:R-:W-:Y:S01]  /*55c0*/  UMOV UR49, URZ ;  /* 0x000000ff00317c82 */ /* 0x000fe20008000000 */
[----:B------:R-:W-:-:S06]  /*55d0*/  UMOV UR51, URZ ;  /* 0x000000ff00337c82 */ /* 0x000fcc0008000000 */
[----:B------:R-:W1:Y:S08]  /*55e0*/  LDC.64 R24, c[0x0][0xb18] ;  /* 0x0002c600ff187b82 */ /* 0x000e700000000a00 */
[----:B------:R-:W1:Y:S08]  /*55f0*/  LDC.64 R22, c[0x0][0xb28] ;  /* 0x0002ca00ff167b82 */ /* 0x000e700000000a00 */
[----:B------:R-:W1:Y:S01]  /*5600*/  LDC.64 R54, c[0x0][0x8b0] ;  /* 0x00022c00ff367b82 */ /* 0x000e620000000a00 */
[----:B----4-:R-:W-:Y:S01]  /*5610*/  IMAD.IADD R33, R0, 0x1, R33 ;  /* 0x0000000100217824 */ /* 0x010fe200078e0221 */
[----:B------:R-:W-:-:S06]  /*5620*/  P2R R0, PR, RZ, 0x1 ;  /* 0x00000001ff007803 */ /* 0x000fcc0000000000 */
[----:B------:R-:W4:Y:S08]  /*5630*/  LDC.64 R52, c[0x0][0x8a8] ;  /* 0x00022a00ff347b82 */ /* 0x000f300000000a00 */
[----:B--23--:R-:W1:Y:S02]  /*5640*/  LDC R62, c[0x0][0x374] ;  /* 0x0000dd00ff3e7b82 */ /* 0x00ce640000000800 */
.L_x_145:
[C---:B------:R-:W-:Y:S02]  /*5650*/  LEA R0, R76.reuse, UR48, 0x3 ;  /* 0x000000304c007c11 */ /* 0x040fe4000f8e18ff */
[----:B------:R-:W-:Y:S02]  /*5660*/  SHF.L.U32 R3, R69, 0x1f, RZ ;  /* 0x0000001f45037819 */ /* 0x000fe400000006ff */
[----:B------:R-:W-:Y:S02]  /*5670*/  LEA R16, R76, UR48, 0x4 ;  /* 0x000000304c107c11 */ /* 0x000fe4000f8e20ff */
[----:B--2---:R-:W2:Y:S02]  /*5680*/  SYNCS.PHASECHK.TRANS64.TRYWAIT P0, [R0+URZ+0xa0], R3 ;  /* 0x0000a003000075a7 */ /* 0x004ea400080011ff */
[----:B--2---:R-:W-:Y:S05]  /*5690*/  @!P0 BRA `(.L_x_102) ;  /* 0x0000003c00588947 */ /* 0x004fea0003800000 */
.L_x_198:
[----:B------:R-:W3:Y:S01]  /*56a0*/  LDC.64 R12, c[0x0][0xb10] ;  /* 0x0002c400ff0c7b82 */ /* 0x000ee20000000a00 */
[----:B------:R-:W4:Y:S01]  /*56b0*/  LDS.128 R16, [R16+0x130] ;  /* 0x0001300010107984 */ /* 0x000f220000000c00 */
[----:B-1----:R-:W-:Y:S01]  /*56c0*/  ISETP.NE.AND P1, PT, R27, 0x1, PT ;  /* 0x000000011b00780c */ /* 0x002fe20003f25270 */
[----:B--2---:R-:W-:Y:S01]  /*56d0*/  VIADD R0, R0, 0xb0 ;  /* 0x000000b000007836 */ /* 0x004fe20000000000 */
[----:B------:R-:W-:Y:S04]  /*56e0*/  ISETP.GE.AND P0, PT, R26, 0x1, PT ;  /* 0x000000011a00780c */ /* 0x000fe80003f06270 */
[----:B------:R-:W1:Y:S01]  /*56f0*/  LDC.64 R10, c[0x0][0xb18] ;  /* 0x0002c600ff0a7b82 */ /* 0x000e620000000a00 */
[----:B------:R-:W-:Y:S01]  /*5700*/  PRMT R0, RZ, 0x654, R0 ;  /* 0x00000654ff007816 */ /* 0x000fe20000000000 */
[----:B------:R-:W-:Y:S01]  /*5710*/  @!PT LDS RZ, [RZ] ;  /* 0x00000000fffff984 */ /* 0x000fe20000000800 */
[----:B------:R-:W-:Y:S01]  /*5720*/  @!PT LDS RZ, [RZ] ;  /* 0x00000000fffff984 */ /* 0x000fe20000000800 */
[----:B------:R-:W-:Y:S01]  /*5730*/  @!PT LDS RZ, [RZ] ;  /* 0x00000000fffff984 */ /* 0x000fe20000000800 */
[----:B------:R-:W-:Y:S01]  /*5740*/  @!PT LDS RZ, [RZ] ;  /* 0x00000000fffff984 */ /* 0x000fe20000000800 */
[----:B------:R2:W-:Y:S06]  /*5750*/  MEMBAR.ALL.CTA ;  /* 0x0000000000007992 */ /* 0x0005ec0000008000 */
[----:B--2---:R-:W2:Y:S01]  /*5760*/  FENCE.VIEW.ASYNC.S ;  /* 0x00000000000073c6 */ /* 0x004ea20000000000 */
[----:B------:R-:W1:Y:S08]  /*5770*/  @!P1 LDC R14, c[0x0][0xb20] ;  /* 0x0002c800ff0e9b82 */ /* 0x000e700000000800 */
[----:B------:R-:W1:Y:S01]  /*5780*/  @!P1 LDC R9, c[0x0][0xb0c] ;  /* 0x0002c300ff099b82 */ /* 0x000e620000000800 */
[----:B--2---:R2:W-:Y:S01]  /*5790*/  SYNCS.ARRIVE.TRANS64.RED.A1T0 RZ, [R0+URZ], RZ ;  /* 0x000000ff00ff79a7 */ /* 0x0045e200081004ff */
[----:B----4-:R-:W-:Y:S04]  /*57a0*/  LOP3.LUT P4, RZ, R18, 0x1, RZ, 0xc0, !PT ;  /* 0x0000000112ff7812 */ /* 0x010fe8000788c0ff */
[----:B------:R-:W-:Y:S09]  /*57b0*/  P2R R73, PR, RZ, 0x10 ;  /* 0x00000010ff497803 */ /* 0x000ff20000000000 */
[----:B------:R-:W-:Y:S02]  /*57c0*/  @P4 MOV R31, R16 ;  /* 0x00000010001f4202 */ /* 0x000fe40000000f00 */
[----:B------:R-:W-:Y:S01]  /*57d0*/  @P4 LOP3.LUT R29, R17, 0xffff, RZ, 0xc0, !PT ;  /* 0x0000ffff111d4812 */ /* 0x000fe200078ec0ff */
[----:B--23--:R-:W-:Y:S06]  /*57e0*/  @!P0 BRA `(.L_x_103) ;  /* 0x0000000000a48947 */ /* 0x00cfec0003800000 */
[----:B------:R-:W-:Y:S01]  /*57f0*/  IMAD.HI.U32 R36, R62, R25, RZ ;  /* 0x000000193e247227 */ /* 0x000fe200078e00ff */
[----:B------:R-:W-:Y:S02]  /*5800*/  ISETP.NE.AND P0, PT, R24, 0x1, PT ;  /* 0x000000011800780c */ /* 0x000fe40003f05270 */
[----:B------:R-:W-:Y:S01]  /*5810*/  ISETP.NE.AND P2, PT, R26, 0x1, PT ;  /* 0x000000011a00780c */ /* 0x000fe20003f45270 */
[-C--:B------:R-:W-:Y:S01]  /*5820*/  IMAD.HI.U32 R34, R63, R56.reuse, RZ ;  /* 0x000000383f227227 */ /* 0x080fe200078e00ff */
[----:B------:R-:W-:Y:S02]  /*5830*/  SHF.R.U32.HI R37, RZ, R61, R36 ;  /* 0x0000003dff257219 */ /* 0x000fe40000011624 */
[----:B------:R-:W-:Y:S01]  /*5840*/  ISETP.NE.AND P3, PT, R28, 0x1, PT ;  /* 0x000000011c00780c */ /* 0x000fe20003f65270 */
[----:B------:R-:W-:Y:S01]  /*5850*/  IMAD.HI.U32 R40, R29, R25, RZ ;  /* 0x000000191d287227 */ /* 0x000fe200078e00ff */
[----:B------:R-:W-:Y:S02]  /*5860*/  SHF.R.U32.HI R34, RZ, R57, R34 ;  /* 0x00000039ff227219 */ /* 0x000fe40000011622 */
[----:B------:R-:W-:Y:S01]  /*5870*/  SEL R3, R62, R37, !P0 ;  /* 0x000000253e037207 */ /* 0x000fe20004000000 */
[----:B------:R-:W-:Y:S01]  /*5880*/  IMAD.HI.U32 R38, R31, R56, RZ ;  /* 0x000000381f267227 */ /* 0x000fe200078e00ff */
[----:B------:R-:W-:Y:S03]  /*5890*/  SEL R7, R63, R34, !P3 ;  /* 0x000000223f077207 */ /* 0x000fe60005800000 */
[-C--:B------:R-:W-:Y:S01]  /*58a0*/  IMAD.HI.U32 R34, R3, R22.reuse, RZ ;  /* 0x0000001603227227 */ /* 0x080fe200078e00ff */
[----:B------:R-:W-:Y:S03]  /*58b0*/  SHF.R.U32.HI R38, RZ, R57, R38 ;  /* 0x00000039ff267219 */ /* 0x000fe60000011626 */
[----:B------:R-:W-:Y:S01]  /*58c0*/  IMAD.HI.U32 R36, R7, R22, RZ ;  /* 0x0000001607247227 */ /* 0x000fe200078e00ff */
[----:B------:R-:W-:Y:S02]  /*58d0*/  @P2 SHF.R.U32.HI R3, RZ, R23, R34 ;  /* 0x00000017ff032219 */ /* 0x000fe40000011622 */
[----:B------:R-:W-:Y:S02]  /*58e0*/  SHF.R.U32.HI R34, RZ, R61, R40 ;  /* 0x0000003dff227219 */ /* 0x000fe40000011628 */
[----:B------:R-:W-:Y:S01]  /*58f0*/  @P2 SHF.R.U32.HI R7, RZ, R23, R36 ;  /* 0x00000017ff072219 */ /* 0x000fe20000011624 */
[C---:B------:R-:W-:Y:S01]  /*5900*/  IMAD R2, R26.reuse, R3, RZ ;  /* 0x000000031a027224 */ /* 0x040fe200078e02ff */
[----:B------:R-:W-:Y:S02]  /*5910*/  SEL R5, R29, R34, !P0 ;  /* 0x000000221d057207 */ /* 0x000fe40004000000 */
[----:B------:R-:W-:Y:S01]  /*5920*/  SEL R3, R31, R38, !P3 ;  /* 0x000000261f037207 */ /* 0x000fe20005800000 */
[----:B------:R-:W-:Y:S01]  /*5930*/  IMAD R4, R26, R7, RZ ;  /* 0x000000071a047224 */ /* 0x000fe200078e02ff */
[C---:B------:R-:W-:Y:S01]  /*5940*/  ISETP.GE.AND P0, PT, R5.reuse, R2, PT ;  /* 0x000000020500720c */ /* 0x040fe20003f06270 */
[----:B------:R-:W-:Y:S03]  /*5950*/  IMAD.HI.U32 R6, R5, R22, RZ ;  /* 0x0000001605067227 */ /* 0x000fe600078e00ff */
[----:B------:R-:W-:Y:S01]  /*5960*/  ISETP.GE.OR P0, PT, R3, R4, P0 ;  /* 0x000000040300720c */ /* 0x000fe20000706670 */
[----:B------:R-:W-:Y:S01]  /*5970*/  IMAD.MOV R4, RZ, RZ, -R3 ;  /* 0x000000ffff047224 */ /* 0x000fe200078e0a03 */
[-C--:B------:R-:W-:Y:S03]  /*5980*/  SHF.R.U32.HI R6, RZ, R23.reuse, R6 ;  /* 0x00000017ff067219 */ /* 0x080fe60000011606 */
[----:B------:R-:W-:Y:S01]  /*5990*/  IMAD R31, R28, R4, R31 ;  /* 0x000000041c1f7224 */ /* 0x000fe200078e021f */
[----:B------:R-:W-:Y:S05]  /*59a0*/  SEL R15, R5, R6, !P2 ;  /* 0x00000006050f7207 */ /* 0x000fea0005000000 */
[----:B------:R-:W-:Y:S02]  /*59b0*/  IMAD.MOV R6, RZ, RZ, -R15 ;  /* 0x000000ffff067224 */ /* 0x000fe400078e0a0f */
[C---:B------:R-:W-:Y:S04]  /*59c0*/  @!P0 IMAD.HI.U32 R2, R3.reuse, R22, RZ ;  /* 0x0000001603028227 */ /* 0x040fe800078e00ff */
[----:B------:R-:W-:Y:S01]  /*59d0*/  IMAD R6, R26, R6, R5 ;  /* 0x000000061a067224 */ /* 0x000fe200078e0205 */
[----:B------:R-:W-:Y:S04]  /*59e0*/  @!P0 SHF.R.U32.HI R2, RZ, R23, R2 ;  /* 0x00000017ff028219 */ /* 0x000fe80000011602 */
[----:B------:R-:W-:Y:S02]  /*59f0*/  @!P0 SEL R0, R3, R2, !P2 ;  /* 0x0000000203008207 */ /* 0x000fe40005000000 */
[----:B------:R-:W-:Y:S02]  /*5a00*/  IADD3 R2, PT, PT, -R5, RZ, RZ ;  /* 0x000000ff05027210 */ /* 0x000fe40007ffe1ff */
[----:B------:R-:W-:Y:S01]  /*5a10*/  @!P0 IADD3 R8, PT, PT, R15, -R0, RZ ;  /* 0x800000000f088210 */ /* 0x000fe20007ffe0ff */
[----:B------:R-:W-:Y:S02]  /*5a20*/  @!P0 IMAD R0, R7, R6, R0 ;  /* 0x0000000607008224 */ /* 0x000fe400078e0200 */
[----:B------:R-:W-:Y:S02]  /*5a30*/  IMAD R29, R24, R2, R29 ;  /* 0x00000002181d7224 */ /* 0x000fe400078e021d */
[----:B------:R-:W-:Y:S02]  /*5a40*/  @!P0 IMAD R5, R8, R26, R3 ;  /* 0x0000001a08058224 */ /* 0x000fe400078e0203 */
[----:B------:R-:W-:Y:S04]  /*5a50*/  @!P0 IMAD.MOV.U32 R3, RZ, RZ, R0 ;  /* 0x000000ffff038224 */ /* 0x000fe800078e0000 */
[----:B------:R-:W-:Y:S02]  /*5a60*/  IMAD R31, R3, R28, R31 ;  /* 0x0000001c031f7224 */ /* 0x000fe400078e021f */
[----:B------:R-:W-:Y:S07]  /*5a70*/  IMAD R29, R5, R24, R29 ;  /* 0x00000018051d7224 */ /* 0x000fee00078e021d */
.L_x_103:
[----:B-1----:R-:W-:Y:S01]  /*5a80*/  @!P1 ISETP.NE.AND P0, PT, R10, 0x1, PT ;  /* 0x000000010a00980c */ /* 0x002fe20003f05270 */
[----:B------:R-:W-:Y:S01]  /*5a90*/  @!P1 IMAD.HI.U32 R3, R29, R11, RZ ;  /* 0x0000000b1d039227 */ /* 0x000fe200078e00ff */
[----:B------:R-:W-:Y:S01]  /*5aa0*/  R2UR UR42, R21 ;  /* 0x00000000152a72ca */ /* 0x000fe200000e0000 */
[----:B------:R-:W-:Y:S01]  /*5ab0*/  BSSY.RECONVERGENT B6, `(.L_x_104) ;  /* 0x0000031000067945 */ /* 0x000fe20003800200 */
[----:B------:R-:W-:Y:S01]  /*5ac0*/  R2UR UR41, R20 ;  /* 0x00000000142972ca */ /* 0x000fe200000e0000 */
[----:B------:R-:W-:Y:S01]  /*5ad0*/  @!P1 IMAD.HI.U32 R0, R31, R12, RZ ;  /* 0x0000000c1f009227 */ /* 0x000fe200078e00ff */
[----:B------:R-:W-:Y:S02]  /*5ae0*/  @!P1 SHF.R.U32.HI R2, RZ, R14, R3 ;  /* 0x0000000eff029219 */ /* 0x000fe40000011603 */
[----:B------:R-:W-:Y:S01]  /*5af0*/  @!P1 ISETP.NE.AND P2, PT, R9, 0x1, PT ;  /* 0x000000010900980c */ /* 0x000fe20003f45270 */
[----:B------:R-:W-:Y:S01]  /*5b00*/  VIADD R76, R76, 0x1 ;  /* 0x000000014c4c7836 */ /* 0x000fe20000000000 */
[----:B------:R-:W-:Y:S02]  /*5b10*/  @!P1 SEL R2, R29, R2, !P0 ;  /* 0x000000021d029207 */ /* 0x000fe40004000000 */
[----:B------:R-:W-:Y:S02]  /*5b20*/  @!P1 SHF.R.U32.HI R0, RZ, R13, R0 ;  /* 0x0000000dff009219 */ /* 0x000fe40000011600 */
[----:B------:R-:W-:Y:S01]  /*5b30*/  LOP3.LUT P0, RZ, R67, 0x90, RZ, 0xc0, !PT ;  /* 0x0000009043ff7812 */ /* 0x000fe2000780c0ff */
[----:B------:R-:W-:Y:S01]  /*5b40*/  USHF.L.U32 UR42, UR42, 0x6, URZ ;  /* 0x000000062a2a7899 */ /* 0x000fe200080006ff */
[----:B------:R-:W-:Y:S01]  /*5b50*/  @!P1 SEL R3, R31, R0, !P2 ;  /* 0x000000001f039207 */ /* 0x000fe20005000000 */
[----:B------:R-:W-:Y:S01]  /*5b60*/  USHF.L.U32 UR41, UR41, 0x7, URZ ;  /* 0x0000000729297899 */ /* 0x000fe200080006ff */
[----:B------:R-:W-:Y:S03]  /*5b70*/  @P4 SHF.R.U32.HI R68, RZ, 0x10, R17 ;  /* 0x00000010ff444819 */ /* 0x000fe60000011611 */
[----:B------:R-:W-:Y:S02]  /*5b80*/  @!P1 IMAD.IADD R0, R2, 0x1, -R3 ;  /* 0x0000000102009824 */ /* 0x000fe400078e0a03 */
[----:B------:R-:W-:Y:S02]  /*5b90*/  @!P1 IMAD.IADD R2, R3, 0x1, -R2 ;  /* 0x0000000103029824 */ /* 0x000fe400078e0a02 */
[----:B------:R-:W-:Y:S02]  /*5ba0*/  @!P1 IMAD R31, R0, R9, R31 ;  /* 0x00000009001f9224 */ /* 0x000fe400078e021f */
[----:B------:R-:W-:Y:S01]  /*5bb0*/  @!P1 IMAD R29, R2, R10, R29 ;  /* 0x0000000a021d9224 */ /* 0x000fe200078e021d */
[----:B------:R-:W-:Y:S06]  /*5bc0*/  @!P0 BRA `(.L_x_105) ;  /* 0x00000000007c8947 */ /* 0x000fec0003800000 */
[----:B------:R-:W1:Y:S01]  /*5bd0*/  LDCU.64 UR8, c[0x4][0x80] ;  /* 0x01001000ff0877ac */ /* 0x000e620008000a00 */
[----:B------:R-:W-:Y:S01]  /*5be0*/  MOV R2, 0x0 ;  /* 0x0000000000027802 */ /* 0x000fe20000000f00 */
[----:B------:R-:W-:Y:S02]  /*5bf0*/  HFMA2 R12, -RZ, RZ, 0, 5.9604644775390625e-08 ;  /* 0x00000001ff0c7431 */ /* 0x000fe400000001ff */
[----:B------:R-:W-:Y:S01]  /*5c00*/  IMAD.MOV.U32 R8, RZ, RZ, 0x70 ;  /* 0x00000070ff087424 */ /* 0x000fe200078e00ff */
[----:B------:R2:W3:Y:S01]  /*5c10*/  LDC.64 R14, c[0x4][R2] ;  /* 0x01000000020e7b82 */ /* 0x0004e20000000a00 */
[----:B------:R-:W4:Y:S01]  /*5c20*/  LDCU.64 UR6, c[0x4][0x88] ;  /* 0x01001100ff0677ac */ /* 0x000f220008000a00 */
[----:B------:R-:W-:Y:S01]  /*5c30*/  IMAD.MOV.U32 R13, RZ, RZ, RZ ;  /* 0x000000ffff0d7224 */ /* 0x000fe200078e00ff */
[----:B------:R-:W2:Y:S01]  /*5c40*/  LDCU.64 UR4, c[0x4][0x8] ;  /* 0x01000100ff0477ac */ /* 0x000ea20008000a00 */
[----:B-1----:R-:W-:Y:S01]  /*5c50*/  MOV R5, UR9 ;  /* 0x0000000900057c02 */ /* 0x002fe20008000f00 */
[----:B------:R-:W-:Y:S01]  /*5c60*/  IMAD.U32 R4, RZ, RZ, UR8 ;  /* 0x00000008ff047e24 */ /* 0x000fe2000f8e00ff */
[----:B----4-:R-:W-:Y:S01]  /*5c70*/  MOV R7, UR7 ;  /* 0x0000000700077c02 */ /* 0x010fe20008000f00 */
[----:B------:R-:W-:Y:S01]  /*5c80*/  IMAD.U32 R6, RZ, RZ, UR6 ;  /* 0x00000006ff067e24 */ /* 0x000fe2000f8e00ff */
[----:B--2---:R-:W-:Y:S01]  /*5c90*/  MOV R11, UR5 ;  /* 0x00000005000b7c02 */ /* 0x004fe20008000f00 */
[----:B------:R-:W-:Y:S02]  /*5ca0*/  IMAD.U32 R10, RZ, RZ, UR4 ;  /* 0x00000004ff0a7e24 */ /* 0x000fe4000f8e00ff */
[----:B------:R-:W-:Y:S07]  /*5cb0*/  LEPC R20, `(.L_x_106) ;  /* 0x000000001014794e */ /* 0x000fee0000000000 */
[----:B---3-5:R-:W-:Y:S05]  /*5cc0*/  CALL.ABS.NOINC R14 ;  /* 0x000000000e007343 */ /* 0x028fea0003c00000 */
.L_x_106:
[----:B------:R-:W1:Y:S01]  /*5cd0*/  LDCU.64 UR8, c[0x4][0x80] ;  /* 0x01001000ff0877ac */ /* 0x000e620008000a00 */
[----:B------:R-:W2:Y:S01]  /*5ce0*/  LDC.64 R2, c[0x4][R2] ;  /* 0x0100000002027b82 */ /* 0x000ea20000000a00 */
[----:B------:R-:W-:Y:S02]  /*5cf0*/  HFMA2 R12, -RZ, RZ, 0, 5.9604644775390625e-08 ;  /* 0x00000001ff0c7431 */ /* 0x000fe400000001ff */
[----:B------:R-:W-:Y:S02]  /*5d00*/  IMAD.MOV.U32 R8, RZ, RZ, 0x70 ;  /* 0x00000070ff087424 */ /* 0x000fe400078e00ff */
[----:B------:R-:W-:Y:S01]  /*5d10*/  IMAD.MOV.U32 R13, RZ, RZ, RZ ;  /* 0x000000ffff0d7224 */ /* 0x000fe200078e00ff */
[----:B------:R-:W3:Y:S01]  /*5d20*/  LDCU.64 UR6, c[0x4][0x88] ;  /* 0x01001100ff0677ac */ /* 0x000ee20008000a00 */
[----:B------:R-:W4:Y:S01]  /*5d30*/  LDCU.64 UR4, c[0x4][0x8] ;  /* 0x01000100ff0477ac */ /* 0x000f220008000a00 */
[----:B-1----:R-:W-:Y:S02]  /*5d40*/  MOV R4, UR8 ;  /* 0x0000000800047c02 */ /* 0x002fe40008000f00 */
[----:B------:R-:W-:Y:S02]  /*5d50*/  MOV R5, UR9 ;  /* 0x0000000900057c02 */ /* 0x000fe40008000f00 */
[----:B---3--:R-:W-:Y:S01]  /*5d60*/  MOV R7, UR7 ;  /* 0x0000000700077c02 */ /* 0x008fe20008000f00 */
[----:B------:R-:W-:Y:S01]  /*5d70*/  IMAD.U32 R6, RZ, RZ, UR6 ;  /* 0x00000006ff067e24 */ /* 0x000fe2000f8e00ff */
[----:B----4-:R-:W-:Y:S01]  /*5d80*/  MOV R11, UR5 ;  /* 0x00000005000b7c02 */ /* 0x010fe20008000f00 */
[----:B------:R-:W-:Y:S02]  /*5d90*/  IMAD.U32 R10, RZ, RZ, UR4 ;  /* 0x00000004ff0a7e24 */ /* 0x000fe4000f8e00ff */
[----:B------:R-:W-:Y:S07]  /*5da0*/  LEPC R20, `(.L_x_105) ;  /* 0x000000001014794e */ /* 0x000fee0000000000 */
[----:B--2---:R-:W-:Y:S05]  /*5db0*/  CALL.ABS.NOINC R2 ;  /* 0x0000000002007343 */ /* 0x004fea0003c00000 */
.L_x_105:
[----:B------:R-:W-:Y:S05]  /*5dc0*/  BSYNC.RECONVERGENT B6 ;  /* 0x0000000000067941 */ /* 0x000fea0003800200 */
.L_x_104:
[----:B------:R-:W-:Y:S01]  /*5dd0*/  ISETP.NE.U32.AND P4, PT, R54, RZ, PT ;  /* 0x000000ff3600720c */ /* 0x000fe20003f85070 */
[----:B------:R-:W-:Y:S01]  /*5de0*/  UISETP.NE.AND UP2, UPT, UR50, URZ, UPT ;  /* 0x000000ff3200728c */ /* 0x000fe2000bf45270 */
[----:B------:R-:W-:Y:S01]  /*5df0*/  ISETP.NE.U32.AND P2, PT, RZ, UR38, PT ;  /* 0x00000026ff007c0c */ /* 0x000fe2000bf45070 */
[----:B------:R-:W-:Y:S01]  /*5e00*/  UISETP.NE.U32.AND UP1, UPT, UR44, URZ, UPT ;  /* 0x000000ff2c00728c */ /* 0x000fe2000bf25070 */
[----:B------:R-:W-:Y:S01]  /*5e10*/  ISETP.NE.AND.EX P4, PT, R55, RZ, PT, P4 ;  /* 0x000000ff3700720c */ /* 0x000fe20003f85340 */
[----:B------:R-:W-:Y:S01]  /*5e20*/  UPLOP3.LUT UP0, UPT, UPT, UPT, UPT, 0x40, 0x4 ;  /* 0x000000000004789c */ /* 0x000fe20003f0e870 */
[----:B------:R-:W-:Y:S01]  /*5e30*/  ISETP.NE.AND.EX P2, PT, RZ, UR39, PT, P2 ;  /* 0x00000027ff007c0c */ /* 0x000fe2000bf45320 */
[----:B------:R-:W-:Y:S01]  /*5e40*/  UISETP.NE.AND.EX UP1, UPT, UR45, URZ, UPT, UP1 ;  /* 0x000000ff2d00728c */ /* 0x000fe2000bf25310 */
[----:B------:R-:W-:Y:S04]  /*5e50*/  PLOP3.LUT P1, PT, PT, PT, UP2, 0x80, 0x8 ;  /* 0x000000000008781c */ /* 0x000fe80003f2f028 */
[----:B------:R-:W-:Y:S06]  /*5e60*/  @UP2 UPLOP3.LUT UP0, UPT, UPT, UPT, UP1, 0x80, 0x8 ;  /* 0x000000000008289c */ /* 0x000fec0003f0f010 */
[----:B------:R-:W-:Y:S01]  /*5e70*/  PLOP3.LUT P0, PT, PT, PT, UP0, 0x80, 0x8 ;  /* 0x000000000008781c */ /* 0x000fe20003f0f008 */
[----:B------:R-:W-:Y:S01]  /*5e80*/  @!UPT UIADD3 URZ, UPT, UPT, URZ, URZ, URZ ;  /* 0x000000fffffff290 */ /* 0x000fe2000fffe0ff */
[----:B------:R-:W-:Y:S11]  /*5e90*/  BRA.U !UP1, `(.L_x_107) ;  /* 0x0000000109387547 */ /* 0x000ff6000b800000 */
[----:B------:R-:W-:Y:S01]  /*5ea0*/  UISETP.NE.U32.AND UP0, UPT, UR38, URZ, UPT ;  /* 0x000000ff2600728c */ /* 0x000fe2000bf05070 */
[----:B------:R-:W-:Y:S02]  /*5eb0*/  HFMA2 R0, -RZ, RZ, 0, 5.9604644775390625e-08 ;  /* 0x00000001ff007431 */ /* 0x000fe400000001ff */
[----:B------:R-:W-:Y:S01]  /*5ec0*/  IMAD.MOV.U32 R59, RZ, RZ, 0x1 ;  /* 0x00000001ff3b7424 */ /* 0x000fe200078e00ff */
[----:B------:R-:W-:Y:S06]  /*5ed0*/  UISETP.NE.AND.EX UP0, UPT, UR39, URZ, UPT, UP0 ;  /* 0x000000ff2700728c */ /* 0x000fec000bf05300 */
[----:B------:R-:W-:Y:S05]  /*5ee0*/  PLOP3.LUT P3, PT, PT, PT, UP0, 0x80, 0x8 ;  /* 0x000000000008781c */ /* 0x000fea0003f6f008 */
[----:B------:R-:W1:Y:S01]  /*5ef0*/  @UP0 LDCU.64 UR6, c[0x0][0x888] ;  /* 0x00011100ff0607ac */ /* 0x000e620008000a00 */
[----:B------:R-:W-:Y:S07]  /*5f00*/  @UP0 UIMAD UR4, UR36, UR44, URZ ;  /* 0x0000002c240402a4 */ /* 0x000fee000f8e02ff */
[----:B------:R-:W-:Y:S01]  /*5f10*/  @!P3 PRMT R59, R0, 0x7610, R59 ;  /* 0x00007610003bb816 */ /* 0x000fe2000000003b */
[----:B-1----:R-:W-:Y:S03]  /*5f20*/  @UP0 UIMAD.WIDE UR6, UR4, 0x4, UR6 ;  /* 0x00000004040608a5 */ /* 0x002fe6000f8e0206 */
[----:B------:R-:W1:Y:S03]  /*5f30*/  @!UP0 LDCU UR4, c[0x0][0x880] ;  /* 0x00011000ff0487ac */ /* 0x000e660008000800 */
[----:B------:R-:W-:Y:S01]  /*5f40*/  IMAD.U32 R2, RZ, RZ, UR6 ;  /* 0x00000006ff027e24 */ /* 0x000fe2000f8e00ff */
[----:B------:R-:W-:Y:S05]  /*5f50*/  MOV R3, UR7 ;  /* 0x0000000700037c02 */ /* 0x000fea0008000f00 */
[----:B-----5:R2:W5:Y:S02]  /*5f60*/  @P3 LDG.E R35, desc[UR46][R2.64] ;  /* 0x0000002e02233981 */ /* 0x020564000c1e1900 */
[----:B-12---:R-:W-:Y:S02]  /*5f70*/  @!P3 IMAD.U32 R35, RZ, RZ, UR4 ;  /* 0x00000004ff23be24 */ /* 0x006fe4000f8e00ff */
.L_x_107:
[----:B------:R-:W-:Y:S05]  /*5f80*/  @!P4 BRA `(.L_x_108) ;  /* 0x000000000020c947 */ /* 0x000fea0003800000 */
[----:B------:R-:W-:Y:S04]  /*5f90*/  ISETP.NE.U32.AND P3, PT, R52, RZ, PT ;  /* 0x000000ff3400720c */ /* 0x000fe80003f65070 */
[----:B------:R-:W-:Y:S11]  /*5fa0*/  ISETP.NE.AND.EX P3, PT, R53, RZ, PT, P3 ;  /* 0x000000ff3500720c */ /* 0x000ff60003f65330 */
[----:B------:R-:W-:Y:S02]  /*5fb0*/  @!UPT UIADD3 URZ, UPT, UPT, URZ, URZ, URZ ;  /* 0x000000fffffff290 */ /* 0x000fe4000fffe0ff */
[----:B------:R-:W1:Y:S01]  /*5fc0*/  @P3 LDC.64 R2, c[0x0][0x8a8] ;  /* 0x00022a00ff023b82 */ /* 0x000e620000000a00 */
[----:B------:R-:W-:Y:S04]  /*5fd0*/  @P3 IMAD R0, R54, UR36, RZ ;  /* 0x0000002436003c24 */ /* 0x000fe8000f8e02ff */
[----:B-1----:R-:W-:Y:S05]  /*5fe0*/  @P3 IMAD.WIDE R2, R0, 0x4, R2 ;  /* 0x0000000400023825 */ /* 0x002fea00078e0202 */
[----:B-----5:R1:W5:Y:S02]  /*5ff0*/  @P3 LDG.E R32, desc[UR46][R2.64] ;  /* 0x0000002e02203981 */ /* 0x020364000c1e1900 */
[----:B-1----:R-:W2:Y:S02]  /*6000*/  @!P3 LDC R32, c[0x0][0x8a0] ;  /* 0x00022800ff20bb82 */ /* 0x002ea40000000800 */
.L_x_108:
[----:B-----5:R-:W-:Y:S01]  /*6010*/  FSETP.NEU.AND P3, PT, R35, RZ, PT ;  /* 0x000000ff2300720b */ /* 0x020fe20003f6d000 */
[----:B------:R-:W-:Y:S01]  /*6020*/  IMAD.SHL.U32 R77, R64, 0x2, RZ ;  /* 0x00000002404d7824 */ /* 0x000fe200078e00ff */
[----:B------:R-:W-:Y:S01]  /*6030*/  SEL R5, RZ, 0xffffffff, P2 ;  /* 0xffffffffff057807 */ /* 0x000fe20001000000 */
[----:B------:R-:W-:Y:S01]  /*6040*/  BSSY B1, `(.L_x_109) ;  /* 0x0000034000017945 */ /* 0x000fe20003800000 */
[----:B------:R-:W-:Y:S01]  /*6050*/  @P1 LOP3.LUT P2, RZ, R59, 0xff, RZ, 0xc0, !PT ;  /* 0x000000ff3bff1812 */ /* 0x000fe2000784c0ff */
[----:B------:R-:W-:Y:S01]  /*6060*/  IMAD.MOV.U32 R39, RZ, RZ, 0x1 ;  /* 0x00000001ff277424 */ /* 0x000fe200078e00ff */
[----:B------:R-:W-:Y:S01]  /*6070*/  @P1 SEL R0, RZ, 0xffffffff, P3 ;  /* 0xffffffffff001807 */ /* 0x000fe20001800000 */
[C---:B------:R-:W-:Y:S01]  /*6080*/  IMAD R34, R30.reuse, 0x40, R33 ;  /* 0x000000401e227824 */ /* 0x040fe200078e0221 */
[----:B------:R-:W-:Y:S01]  /*6090*/  LOP3.LUT R71, R71, 0x1, RZ, 0x3c, !PT ;  /* 0x0000000147477812 */ /* 0x000fe200078e3cff */
[----:B------:R-:W-:Y:S01]  /*60a0*/  IMAD.MOV.U32 R38, RZ, RZ, RZ ;  /* 0x000000ffff267224 */ /* 0x000fe200078e00ff */
[----:B------:R-:W-:Y:S02]  /*60b0*/  @P0 SEL R0, R5, R0, !P2 ;  /* 0x0000000005000207 */ /* 0x000fe40005000000 */
[----:B------:R-:W-:Y:S02]  /*60c0*/  CS2R R50, SRZ ;  /* 0x0000000000327805 */ /* 0x000fe4000001ff00 */
[----:B------:R-:W-:Y:S02]  /*60d0*/  LEA R74, R30, UR48, 0x3 ;  /* 0x000000301e4a7c11 */ /* 0x000fe4000f8e18ff */
[----:B------:R-:W-:Y:S02]  /*60e0*/  CS2R R48, SRZ ;  /* 0x0000000000307805 */ /* 0x000fe4000001ff00 */
[----:B------:R-:W-:Y:S02]  /*60f0*/  @P1 LOP3.LUT R0, R0, 0x1, RZ, 0xc0, !PT ;  /* 0x0000000100001812 */ /* 0x000fe400078ec0ff */
[----:B------:R-:W-:Y:S02]  /*6100*/  CS2R R42, SRZ ;  /* 0x00000000002a7805 */ /* 0x000fe4000001ff00 */
[----:B------:R-:W-:Y:S02]  /*6110*/  SHF.L.U32 R3, R70, 0x1f, RZ ;  /* 0x0000001f46037819 */ /* 0x000fe400000006ff */
[----:B------:R-:W-:Y:S02]  /*6120*/  CS2R R40, SRZ ;  /* 0x0000000000287805 */ /* 0x000fe4000001ff00 */
[----:B------:R-:W-:Y:S01]  /*6130*/  ISETP.NE.U32.OR P5, PT, R0, 0x1, !P1 ;  /* 0x000000010000780c */ /* 0x000fe20004fa5470 */
[----:B------:R-:W-:Y:S01]  /*6140*/  VIADD R82, R77, UR48 ;  /* 0x000000304d527c36 */ /* 0x000fe20008000000 */
[----:B------:R-:W-:Y:S02]  /*6150*/  PLOP3.LUT P2, PT, PT, PT, UP1, 0x80, 0x8 ;  /* 0x000000000008781c */ /* 0x000fe40003f4f018 */
[----:B------:R-:W-:Y:S02]  /*6160*/  SEL R0, RZ, 0xffffffff, P3 ;  /* 0xffffffffff007807 */ /* 0x000fe40001800000 */
[----:B------:R-:W-:Y:S02]  /*6170*/  LOP3.LUT P3, R75, R59, 0xff, RZ, 0xc0, !PT ;  /* 0x000000ff3b4b7812 */ /* 0x000fe4000786c0ff */
[----:B------:R-:W-:Y:S05]  /*6180*/  P2R R78, PR, RZ, 0x20 ;  /* 0x00000020ff4e7803 */ /* 0x000fea0000000000 */
[----:B------:R-:W-:Y:S02]  /*6190*/  @P5 SHF.L.U32 R2, R71, 0x1f, RZ ;  /* 0x0000001f47025819 */ /* 0x000fe400000006ff */
[----:B------:R-:W-:Y:S02]  /*61a0*/  @P2 SEL R0, R5, R0, !P3 ;  /* 0x0000000005002207 */ /* 0x000fe40005800000 */
[----:B------:R-:W1:Y:S02]  /*61b0*/  @P5 SYNCS.PHASECHK.TRANS64.TRYWAIT P1, [UR48+0x50], R2 ;  /* 0x00005002ff0055a7 */ /* 0x000e640008021130 */
[----:B------:R-:W-:Y:S04]  /*61c0*/  LOP3.LUT R0, R0, 0x1, RZ, 0xc0, !PT ;  /* 0x0000000100007812 */ /* 0x000fe800078ec0ff */
[----:B------:R-:W-:Y:S04]  /*61d0*/  ISETP.NE.U32.AND P4, PT, R0, 0x1, PT ;  /* 0x000000010000780c */ /* 0x000fe80003f85070 */
[----:B------:R-:W-:Y:S01]  /*61e0*/  P2R R80, PR, RZ, 0x10 ;  /* 0x00000010ff507803 */ /* 0x000fe20000000000 */
[----:B------:R3:W4:Y:S01]  /*61f0*/  SYNCS.PHASECHK.TRANS64.TRYWAIT P0, [R74+URZ+0xc0], R3 ;  /* 0x0000c0034a0075a7 */ /* 0x00072200080011ff */
[----:B-1----:R-:W-:Y:S01]  /*6200*/  @P5 SEL R39, RZ, 0x1, !P1 ;  /* 0x00000001ff275807 */ /* 0x002fe20004800000 */
[----:B---3--:R-:W-:Y:S06]  /*6210*/  @!P5 BRA `(.L_x_110) ;  /* 0x000000000058d947 */ /* 0x008fec0003800000 */
[C---:B------:R-:W-:Y:S01]  /*6220*/  VIADD R0, R82.reuse, 0x200 ;  /* 0x0000020052007836 */ /* 0x040fe20000000000 */
[----:B------:R-:W-:Y:S01]  /*6230*/  LOP3.LUT P5, RZ, R65, 0x40, RZ, 0xc0, !PT ;  /* 0x0000004041ff7812 */ /* 0x000fe200078ac0ff */
[----:B------:R-:W-:Y:S01]  /*6240*/  BSSY B0, `(.L_x_111) ;  /* 0x000000e000007945 */ /* 0x000fe20003800000 */
[----:B------:R-:W-:Y:S01]  /*6250*/  ISETP.NE.AND P2, PT, R39, RZ, PT ;  /* 0x000000ff2700720c */ /* 0x000fe20003f45270 */
[----:B------:R-:W-:Y:S01]  /*6260*/  @P4 VIADD R2, R82, 0x210 ;  /* 0x0000021052024836 */ /* 0x000fe20000000000 */
[----:B------:R-:W-:Y:S01]  /*6270*/  PLOP3.LUT P1, PT, PT, PT, PT, 0x8, 0x80 ;  /* 0x000000000080781c */ /* 0x000fe20003f2e170 */
[----:B------:R-:W-:Y:S01]  /*6280*/  IMAD.MOV.U32 R51, RZ, RZ, RZ ;  /* 0x000000ffff337224 */ /* 0x000fe200078e00ff */
[----:B------:R-:W-:Y:S02]  /*6290*/  @P4 PLOP3.LUT P1, PT, P5, PT, PT, 0x80, 0x8 ;  /* 0x000000000008481c */ /* 0x000fe40002f2f070 */
[----:B------:R-:W-:Y:S02]  /*62a0*/  CS2R R48, SRZ ;  /* 0x0000000000307805 */ /* 0x000fe4000001ff00 */
[----:B------:R-:W-:Y:S02]  /*62b0*/  CS2R R42, SRZ ;  /* 0x00000000002a7805 */ /* 0x000fe4000001ff00 */
[----:B------:R-:W-:Y:S07]  /*62c0*/  CS2R R40, SRZ ;  /* 0x0000000000287805 */ /* 0x000fee000001ff00 */
[----:B------:R-:W-:Y:S01]  /*62d0*/  @P1 VIADD R2, R0, 0xfffffff0 ;  /* 0xfffffff000021836 */ /* 0x000fe20000000000 */
[----:B------:R-:W-:Y:S06]  /*62e0*/  @P2 BRA `(.L_x_112) ;  /* 0x00000000000c2947 */ /* 0x000fec0003800000 */
[----:B------:R-:W-:Y:S04]  /*62f0*/  SHF.L.U32 R5, R71, 0x1f, RZ ;  /* 0x0000001f47057819 */ /* 0x000fe800000006ff */
[----:B------:R-:W1:Y:S02]  /*6300*/  SYNCS.PHASECHK.TRANS64.TRYWAIT P1, [UR48+0x50], R5 ;  /* 0x00005005ff0075a7 */ /* 0x000e640008021130 */
[----:B-1----:R-:W-:Y:S05]  /*6310*/  @!P1 BRA `(.L_x_113) ;  /* 0x00000030004c9947 */ /* 0x002fea0003800000 */
.L_x_112:
[----:B------:R-:W-:Y:S05]  /*6320*/  BSYNC B0 ;  /* 0x0000000000007941 */ /* 0x000fea0003800000 */
.L_x_111:
[----:B------:R-:W-:Y:S01]  /*6330*/  ISETP.NE.AND P1, PT, R80, RZ, PT ;  /* 0x000000ff5000720c */ /* 0x000fe20003f25270 */
[----:B------:R-:W-:Y:S11]  /*6340*/  HFMA2 R38, -RZ, RZ, 0, 5.9604644775390625e-08 ;  /* 0x00000001ff267431 */ /* 0x000ff600000001ff */
[----:B------:R-:W-:Y:S01]  /*6350*/  @!UPT UIADD3 URZ, UPT, UPT, URZ, URZ, URZ ;  /* 0x000000fffffff290 */ /* 0x000fe2000fffe0ff */
[----:B------:R3:W1:Y:S04]  /*6360*/  @P1 LDS.128 R48, [R2] ;  /* 0x0000000002301984 */ /* 0x0006680000000c00 */
[----:B------:R3:W1:Y:S02]  /*6370*/  @P1 LDS.128 R40, [R77+UR48+0x200] ;  /* 0x000200304d281984 */ /* 0x0006640008000c00 */
.L_x_110:
[----:B------:R-:W-:Y:S05]  /*6380*/  BSYNC B1 ;  /* 0x0000000000017941 */ /* 0x000fea0003800000 */
.L_x_109:
[----:B-1----:R-:W-:Y:S04]  /*6390*/  SHF.R.U32.HI R5, RZ, 0x15, R34 ;  /* 0x00000015ff057819 */ /* 0x002fe80000011622 */
[----:B------:R-:W-:Y:S01]  /*63a0*/  LOP3.LUT P1, RZ, R5, 0x3, R66, 0x48, !PT ;  /* 0x0000000305ff7812 */ /* 0x000fe20007824842 */
[----:B------:R-:W-:Y:S01]  /*63b0*/  @!UPT UIADD3 URZ, UPT, UPT, URZ, URZ, URZ ;  /* 0x000000fffffff290 */ /* 0x000fe2000fffe0ff */
[----:B----4-:R-:W-:Y:S11]  /*63c0*/  @P0 BRA `(.L_x_114) ;  /* 0x0000000000080947 */ /* 0x010ff60003800000 */
[----:B------:R-:W1:Y:S02]  /*63d0*/  SYNCS.PHASECHK.TRANS64.TRYWAIT P0, [R74+URZ+0xc0], R3 ;  /* 0x0000c0034a0075a7 */ /* 0x000e6400080011ff */
[----:B-1----:R-:W-:Y:S05]  /*63e0*/  @!P0 BRA `(.L_x_115) ;  /* 0x0000003000308947 */ /* 0x002fea0003800000 */
.L_x_114:
[----:B------:R-:W-:Y:S05]  /*63f0*/  @!P1 BRA `(.L_x_116) ;  /* 0x0000000000409947 */ /* 0x000fea0003800000 */
[----:B------:R-:W4:Y:S01]  /*6400*/  LDCU.64 UR8, c[0x4][0x70] ;  /* 0x01000e00ff0877ac */ /* 0x000f220008000a00 */
[----:B-1----:R-:W-:Y:S01]  /*6410*/  MOV R3, 0x0 ;  /* 0x0000000000037802 */ /* 0x002fe20000000f00 */
[----:B------:R-:W-:Y:S02]  /*6420*/  HFMA2 R12, -RZ, RZ, 0, 5.9604644775390625e-08 ;  /* 0x00000001ff0c7431 */ /* 0x000fe400000001ff */
[----:B------:R-:W-:Y:S02]  /*6430*/  IMAD.MOV.U32 R8, RZ, RZ, 0x192 ;  /* 0x00000192ff087424 */ /* 0x000fe400078e00ff */
[----:B------:R-:W-:Y:S01]  /*6440*/  IMAD.MOV.U32 R13, RZ, RZ, RZ ;  /* 0x000000ffff0d7224 */ /* 0x000fe200078e00ff */
[----:B------:R-:W1:Y:S01]  /*6450*/  LDCU.64 UR6, c[0x4][0x78] ;  /* 0x01000f00ff0677ac */ /* 0x000e620008000a00 */
[----:B---3--:R-:W3:Y:S01]  /*6460*/  LDC.64 R2, c[0x4][R3] ;  /* 0x0100000003027b82 */ /* 0x008ee20000000a00 */
[----:B------:R-:W5:Y:S01]  /*6470*/  LDCU.64 UR4, c[0x4][0x10] ;  /* 0x01000200ff0477ac */ /* 0x000f620008000a00 */
[----:B----4-:R-:W-:Y:S01]  /*6480*/  MOV R5, UR9 ;  /* 0x0000000900057c02 */ /* 0x010fe20008000f00 */
[----:B------:R-:W-:Y:S01]  /*6490*/  IMAD.U32 R4, RZ, RZ, UR8 ;  /* 0x00000008ff047e24 */ /* 0x000fe2000f8e00ff */
[----:B-1----:R-:W-:Y:S01]  /*64a0*/  MOV R7, UR7 ;  /* 0x0000000700077c02 */ /* 0x002fe20008000f00 */
[----:B------:R-:W-:Y:S01]  /*64b0*/  IMAD.U32 R6, RZ, RZ, UR6 ;  /* 0x00000006ff067e24 */ /* 0x000fe2000f8e00ff */
[----:B-----5:R-:W-:Y:S01]  /*64c0*/  MOV R11, UR5 ;  /* 0x00000005000b7c02 */ /* 0x020fe20008000f00 */
[----:B------:R-:W-:Y:S02]  /*64d0*/  IMAD.U32 R10, RZ, RZ, UR4 ;  /* 0x00000004ff0a7e24 */ /* 0x000fe4000f8e00ff */
[----:B------:R-:W-:Y:S07]  /*64e0*/  LEPC R20, `(.L_x_116) ;  /* 0x000000001014794e */ /* 0x000fee0000000000 */
[----:B--23--:R-:W-:Y:S05]  /*64f0*/  CALL.ABS.NOINC R2 ;  /* 0x0000000002007343 */ /* 0x00cfea0003c00000 */
.L_x_116:
[----:B------:R-:W-:Y:S05]  /*6500*/  WARPSYNC.ALL ;  /* 0x0000000000007948 */ /* 0x000fea0003800000 */
[----:B------:R-:W-:Y:S01]  /*6510*/  R2UR UR4, R34 ;  /* 0x00000000220472ca */ /* 0x000fe200000e0000 */
[--C-:B------:R-:W-:Y:S01]  /*6520*/  HADD2.F32 R20, -RZ, R40.reuse.H0_H0 ;  /* 0x20000028ff147230 */ /* 0x100fe20000004100 */
[----:B------:R-:W-:Y:S01]  /*6530*/  MOV R81, 0x10 ;  /* 0x0000001000517802 */ /* 0x000fe20000000f00 */
[----:B------:R-:W-:Y:S01]  /*6540*/  HADD2.F32 R21, -RZ, R40.H1_H1 ;  /* 0x30000028ff157230 */ /* 0x000fe20000004100 */
[----:B------:R-:W-:Y:S01]  /*6550*/  LOP3.LUT P6, RZ, R65, 0x40, RZ, 0xc0, !PT ;  /* 0x0000004041ff7812 */ /* 0x000fe200078cc0ff */
[----:B------:R-:W-:Y:S01]  /*6560*/  HADD2.F32 R36, -RZ, R41.H1_H1 ;  /* 0x30000029ff247230 */ /* 0x000fe20000004100 */
[----:B------:R-:W-:Y:S01]  /*6570*/  ISETP.NE.AND P0, PT, R72, RZ, PT ;  /* 0x000000ff4800720c */ /* 0x000fe20003f05270 */
[----:B------:R-:W-:Y:S01]  /*6580*/  HADD2.F32 R37, -RZ, R43.H0_H0 ;  /* 0x2000002bff257230 */ /* 0x000fe20000004100 */
[----:B------:R-:W-:Y:S01]  /*6590*/  SEL R81, R81, 0xfffffff0, !P6 ;  /* 0xfffffff051517807 */ /* 0x000fe20007000000 */
[----:B------:R-:W-:Y:S03]  /*65a0*/  BSSY.RECONVERGENT B0, `(.L_x_117) ;  /* 0x000004f000007945 */ /* 0x000fe60003800200 */
[----:B------:R-:W-:Y:S01]  /*65b0*/  IADD3 R79, PT, PT, R82, R81, RZ ;  /* 0x00000051524f7210 */ /* 0x000fe20007ffe0ff */
[----:B------:R-:W2:Y:S02]  /*65c0*/  LDTM.x16 R4, tmem[UR4] ;  /* 0x00000004000479ee */ /* 0x000ea40008240000 */
[C---:B--2---:R-:W-:Y:S01]  /*65d0*/  FMUL R0, R32.reuse, R4 ;  /* 0x0000000420007220 */ /* 0x044fe20000400000 */
[C---:B---3--:R-:W-:Y:S01]  /*65e0*/  FMUL R2, R32.reuse, R5 ;  /* 0x0000000520027220 */ /* 0x048fe20000400000 */
[C---:B-1----:R-:W-:Y:S01]  /*65f0*/  FMUL R3, R32.reuse, R6 ;  /* 0x0000000620037220 */ /* 0x042fe20000400000 */
[C---:B------:R-:W-:Y:S01]  /*6600*/  FMUL R7, R32.reuse, R7 ;  /* 0x0000000720077220 */ /* 0x040fe20000400000 */
[C---:B------:R-:W-:Y:S01]  /*6610*/  FFMA R0, R35.reuse, R20, R0 ;  /* 0x0000001423007223 */ /* 0x040fe20000000000 */
[----:B------:R-:W-:Y:S02]  /*6620*/  HADD2.F32 R20, -RZ, R41.H0_H0 ;  /* 0x20000029ff147230 */ /* 0x000fe40000004100 */
[C---:B------:R-:W-:Y:S01]  /*6630*/  FFMA R2, R35.reuse, R21, R2 ;  /* 0x0000001523027223 */ /* 0x040fe20000000002 */
[--C-:B------:R-:W-:Y:S02]  /*6640*/  HADD2.F32 R21, -RZ, R42.reuse.H0_H0 ;  /* 0x2000002aff157230 */ /* 0x100fe40000004100 */
[C---:B------:R-:W-:Y:S01]  /*6650*/  FMUL R4, R32.reuse, R8 ;  /* 0x0000000820047220 */ /* 0x040fe20000400000 */
[C---:B------:R-:W-:Y:S01]  /*6660*/  FMUL R5, R32.reuse, R9 ;  /* 0x0000000920057220 */ /* 0x040fe20000400000 */
[C---:B------:R-:W-:Y:S01]  /*6670*/  FFMA R3, R35.reuse, R20, R3 ;  /* 0x0000001423037223 */ /* 0x040fe20000000003 */
[----:B------:R-:W-:Y:S02]  /*6680*/  HADD2.F32 R20, -RZ, R42.H1_H1 ;  /* 0x3000002aff147230 */ /* 0x000fe40000004100 */
[C---:B------:R-:W-:Y:S01]  /*6690*/  FFMA R7, R35.reuse, R36, R7 ;  /* 0x0000002423077223 */ /* 0x040fe20000000007 */
[C---:B------:R-:W-:Y:S01]  /*66a0*/  FMUL R6, R32.reuse, R10 ;  /* 0x0000000a20067220 */ /* 0x040fe20000400000 */
[----:B------:R-:W-:Y:S02]  /*66b0*/  HADD2.F32 R36, -RZ, R43.H1_H1 ;  /* 0x3000002bff247230 */ /* 0x000fe40000004100 */
[C---:B------:R-:W-:Y:S01]  /*66c0*/  FMUL R11, R32.reuse, R11 ;  /* 0x0000000b200b7220 */ /* 0x040fe20000400000 */
[C---:B------:R-:W-:Y:S01]  /*66d0*/  FFMA R4, R35.reuse, R21, R4 ;  /* 0x0000001523047223 */ /* 0x040fe20000000004 */
[C---:B------:R-:W-:Y:S01]  /*66e0*/  FFMA R5, R35.reuse, R20, R5 ;  /* 0x0000001423057223 */ /* 0x040fe20000000005 */
[C---:B------:R-:W-:Y:S01]  /*66f0*/  FFMA R6, R35.reuse, R37, R6 ;  /* 0x0000002523067223 */ /* 0x040fe20000000006 */
[--C-:B------:R-:W-:Y:S02]  /*6700*/  HADD2.F32 R20, -RZ, R48.reuse.H0_H0 ;  /* 0x20000030ff147230 */ /* 0x100fe40000004100 */
[C---:B------:R-:W-:Y:S01]  /*6710*/  FFMA R11, R35.reuse, R36, R11 ;  /* 0x00000024230b7223 */ /* 0x040fe2000000000b */
[C---:B------:R-:W-:Y:S01]  /*6720*/  FMUL R8, R32.reuse, R12 ;  /* 0x0000000c20087220 */ /* 0x040fe20000400000 */
[----:B------:R-:W-:Y:S02]  /*6730*/  HADD2.F32 R36, -RZ, R48.H1_H1 ;  /* 0x30000030ff247230 */ /* 0x000fe40000004100 */
[C---:B------:R-:W-:Y:S01]  /*6740*/  FMUL R9, R32.reuse, R13 ;  /* 0x0000000d20097220 */ /* 0x040fe20000400000 */
[--C-:B------:R-:W-:Y:S02]  /*6750*/  HADD2.F32 R21, -RZ, R49.reuse.H0_H0 ;  /* 0x20000031ff157230 */ /* 0x100fe40000004100 */
[C---:B------:R-:W-:Y:S01]  /*6760*/  FMUL R10, R32.reuse, R14 ;  /* 0x0000000e200a7220 */ /* 0x040fe20000400000 */
[C---:B------:R-:W-:Y:S01]  /*6770*/  FFMA R8, R35.reuse, R20, R8 ;  /* 0x0000001423087223 */ /* 0x040fe20000000008 */
[----:B------:R-:W-:Y:S02]  /*6780*/  HADD2.F32 R20, -RZ, R49.H1_H1 ;  /* 0x30000031ff147230 */ /* 0x000fe40000004100 */
[C---:B------:R-:W-:Y:S01]  /*6790*/  FFMA R9, R35.reuse, R36, R9 ;  /* 0x0000002423097223 */ /* 0x040fe20000000009 */
[C---:B------:R-:W-:Y:S01]  /*67a0*/  FMUL R15, R32.reuse, R15 ;  /* 0x0000000f200f7220 */ /* 0x040fe20000400000 */
[C---:B------:R-:W-:Y:S01]  /*67b0*/  FFMA R10, R35.reuse, R21, R10 ;  /* 0x00000015230a7223 */ /* 0x040fe2000000000a */
[--C-:B------:R-:W-:Y:S02]  /*67c0*/  HADD2.F32 R21, -RZ, R50.reuse.H0_H0 ;  /* 0x20000032ff157230 */ /* 0x100fe40000004100 */
[C---:B------:R-:W-:Y:S01]  /*67d0*/  FMUL R12, R32.reuse, R16 ;  /* 0x00000010200c7220 */ /* 0x040fe20000400000 */
[----:B------:R-:W-:Y:S02]  /*67e0*/  HADD2.F32 R36, -RZ, R50.H1_H1 ;  /* 0x30000032ff247230 */ /* 0x000fe40000004100 */
[C---:B------:R-:W-:Y:S01]  /*67f0*/  FFMA R15, R35.reuse, R20, R15 ;  /* 0x00000014230f7223 */ /* 0x040fe2000000000f */
[C---:B------:R-:W-:Y:S01]  /*6800*/  FMUL R13, R32.reuse, R17 ;  /* 0x00000011200d7220 */ /* 0x040fe20000400000 */
[--C-:B------:R-:W-:Y:S02]  /*6810*/  HADD2.F32 R37, -RZ, R51.reuse.H0_H0 ;  /* 0x20000033ff257230 */ /* 0x100fe40000004100 */
[C---:B------:R-:W-:Y:S01]  /*6820*/  FMUL R14, R32.reuse, R18 ;  /* 0x00000012200e7220 */ /* 0x040fe20000400000 */
[----:B------:R-:W-:Y:S02]  /*6830*/  HADD2.F32 R20, -RZ, R51.H1_H1 ;  /* 0x30000033ff147230 */ /* 0x000fe40000004100 */
[----:B------:R-:W-:Y:S01]  /*6840*/  FMUL R19, R32, R19 ;  /* 0x0000001320137220 */ /* 0x000fe20000400000 */
[----:B------:R-:W-:Y:S01]  /*6850*/  F2FP.F16.F32.PACK_AB R44, R2, R0 ;  /* 0x00000000022c723e */ /* 0x000fe200000000ff */
[----:B------:R-:W-:Y:S01]  /*6860*/  FFMA R12, R35, R21, R12 ;  /* 0x00000015230c7223 */ /* 0x000fe2000000000c */
[----:B------:R-:W-:Y:S01]  /*6870*/  F2FP.F16.F32.PACK_AB R45, R7, R3 ;  /* 0x00000003072d723e */ /* 0x000fe200000000ff */
[----:B------:R-:W-:Y:S01]  /*6880*/  FFMA R13, R35, R36, R13 ;  /* 0x00000024230d7223 */ /* 0x000fe2000000000d */
[----:B------:R-:W-:Y:S01]  /*6890*/  F2FP.F16.F32.PACK_AB R46, R5, R4 ;  /* 0x00000004052e723e */ /* 0x000fe200000000ff */
[----:B------:R-:W-:Y:S01]  /*68a0*/  FFMA R14, R35, R37, R14 ;  /* 0x00000025230e7223 */ /* 0x000fe2000000000e */
[----:B------:R-:W-:Y:S01]  /*68b0*/  F2FP.F16.F32.PACK_AB R47, R11, R6 ;  /* 0x000000060b2f723e */ /* 0x000fe200000000ff */
[----:B------:R-:W-:Y:S01]  /*68c0*/  FFMA R19, R35, R20, R19 ;  /* 0x0000001423137223 */ /* 0x000fe20000000013 */
[----:B------:R-:W-:Y:S02]  /*68d0*/  F2FP.F16.F32.PACK_AB R84, R9, R8 ;  /* 0x000000080954723e */ /* 0x000fe400000000ff */
[----:B------:R-:W-:Y:S01]  /*68e0*/  F2FP.F16.F32.PACK_AB R85, R15, R10 ;  /* 0x0000000a0f55723e */ /* 0x000fe200000000ff */
[----:B------:R1:W-:Y:S01]  /*68f0*/  STS.128 [R77+UR48+0x200], R44 ;  /* 0x0002002c4d007988 */ /* 0x0003e20008000c30 */
[----:B------:R-:W-:Y:S02]  /*6900*/  F2FP.F16.F32.PACK_AB R86, R13, R12 ;  /* 0x0000000c0d56723e */ /* 0x000fe400000000ff */
[----:B------:R-:W-:Y:S05]  /*6910*/  F2FP.F16.F32.PACK_AB R87, R19, R14 ;  /* 0x0000000e1357723e */ /* 0x000fea00000000ff */
[----:B------:R1:W-:Y:S01]  /*6920*/  STS.128 [R79+0x200], R84 ;  /* 0x000200544f007388 */ /* 0x0003e20000000c00 */
[----:B------:R-:W-:Y:S01]  /*6930*/  @!PT LDS RZ, [RZ] ;  /* 0x00000000fffff984 */ /* 0x000fe20000000800 */
[----:B------:R-:W-:Y:S01]  /*6940*/  @!PT LDS RZ, [RZ] ;  /* 0x00000000fffff984 */ /* 0x000fe20000000800 */
[----:B------:R-:W-:Y:S01]  /*6950*/  @!PT LDS RZ, [RZ] ;  /* 0x00000000fffff984 */ /* 0x000fe20000000800 */
[----:B------:R-:W-:Y:S01]  /*6960*/  @!PT LDS RZ, [RZ] ;  /* 0x00000000fffff984 */ /* 0x000fe20000000800 */
[----:B------:R2:W-:Y:S07]  /*6970*/  MEMBAR.ALL.CTA ;  /* 0x0000000000007992 */ /* 0x0005ee0000008000 */
[----:B--2---:R-:W2:Y:S02]  /*6980*/  FENCE.VIEW.ASYNC.S ;  /* 0x00000000000073c6 */ /* 0x004ea40000000000 */
[----:B--2---:R-:W-:Y:S06]  /*6990*/  BAR.SYNC.DEFER_BLOCKING 0x1, 0x80 ;  /* 0x0042000000007b1d */ /* 0x004fec0000010000 */
[----:B------:R-:W-:Y:S05]  /*69a0*/  @P0 BRA `(.L_x_118) ;  /* 0x0000000000380947 */ /* 0x000fea0003800000 */
[----:B------:R-:W-:Y:S02]  /*69b0*/  UIADD3 UR4, UPT, UPT, UR48, 0x200, URZ ;  /* 0x0000020030047890 */ /* 0x000fe4000fffe0ff */
[----:B------:R-:W-:Y:S01]  /*69c0*/  UIADD3 UR8, UP0, UPT, UR52, 0x680, URZ ;  /* 0x0000068034087890 */ /* 0x000fe2000ff1e0ff */
[----:B------:R-:W-:Y:S01]  /*69d0*/  UMOV UR43, UR36 ;  /* 0x00000024002b7c82 */ /* 0x000fe20008000000 */
[----:B------:R-:W-:Y:S02]  /*69e0*/  UIADD3 UR5, UPT, UPT, UR41, 0x40, URZ ;  /* 0x0000004029057890 */ /* 0x000fe4000fffe0ff */
[----:B------:R-:W-:Y:S01]  /*69f0*/  MOV R67, UR4 ;  /* 0x0000000400437c02 */ /* 0x000fe20008000f00 */
[----:B------:R-:W-:Y:S02]  /*6a00*/  UIADD3.X UR9, UPT, UPT, URZ, UR53, URZ, UP0, !UPT ;  /* 0x00000035ff097290 */ /* 0x000fe400087fe4ff */
[----:B------:R-:W-:Y:S01]  /*6a10*/  UIADD3 UR4, UPT, UPT, UR48, 0xa00, URZ ;  /* 0x00000a0030047890 */ /* 0x000fe2000fffe0ff */
[----:B------:R-:W-:Y:S01]  /*6a20*/  R2UR UR40, R67 ;  /* 0x00000000432872ca */ /* 0x000fe200000e0000 */
[----:B------:R-:W-:Y:S01]  /*6a30*/  UMOV UR6, UR42 ;  /* 0x0000002a00067c82 */ /* 0x000fe20008000000 */
[----:B------:R-:W-:Y:S11]  /*6a40*/  UMOV UR7, UR36 ;  /* 0x0000002400077c82 */ /* 0x000ff60008000000 */
[----:B------:R2:W-:Y:S01]  /*6a50*/  UTMASTG.3D [UR40], [UR8] ;  /* 0x00000028080073b5 */ /* 0x0005e20008010000 */
[----:B------:R2:W-:Y:S01]  /*6a60*/  UTMASTG.3D [UR4], [UR8] ;  /* 0x00000004080073b5 */ /* 0x0005e20008010000 */
[----:B------:R0:W-:Y:S01]  /*6a70*/  UTMACMDFLUSH ;  /* 0x00000000000079b7 */ /* 0x0001e20000000000 */
[----:B--2---:R-:W-:Y:S04]  /*6a80*/  DEPBAR.LE SB0, 0x1 ;  /* 0x000080400000791a */ /* 0x004fe80000000000 */
.L_x_118:
[----:B------:R-:W-:Y:S05]  /*6a90*/  BSYNC.RECONVERGENT B0 ;  /* 0x0000000000007941 */ /* 0x000fea0003800200 */
.L_x_117:
[----:B------:R-:W-:Y:S01]  /*6aa0*/  BAR.SYNC.DEFER_BLOCKING 0x1, 0x80 ;  /* 0x0042000000007b1d */ /* 0x000fe20000010000 */
[----:B------:R-:W-:Y:S01]  /*6ab0*/  ISETP.NE.AND P1, PT, R78, RZ, PT ;  /* 0x000000ff4e00720c */ /* 0x000fe20003f25270 */
[----:B------:R-:W-:Y:S01]  /*6ac0*/  UISETP.NE.AND UP0, UPT, UR49, URZ, UPT ;  /* 0x000000ff3100728c */ /* 0x000fe2000bf05270 */
[----:B------:R-:W-:Y:S11]  /*6ad0*/  LEA R3, R38, UR48, 0x3 ;  /* 0x0000003026037c11 */ /* 0x000ff6000f8e18ff */
[----:B------:R-:W-:Y:S01]  /*6ae0*/  @P1 SHF.L.U32 R2, R71, 0x1f, RZ ;  /* 0x0000001f47021819 */ /* 0x000fe200000006ff */
[----:B------:R-:W-:Y:S06]  /*6af0*/  BRA.U !UP0, `(.L_x_119) ;  /* 0x0000000108247547 */ /* 0x000fec000b800000 */
[----:B------:R-:W-:Y:S01]  /*6b00*/  IMAD.U32 R5, RZ, RZ, UR51 ;  /* 0x00000033ff057e24 */ /* 0x000fe2000f8e00ff */
[----:B------:R-:W-:Y:S01]  /*6b10*/  MOV R0, UR37 ;  /* 0x0000002500007c02 */ /* 0x000fe20008000f00 */
[----:B------:R-:W-:Y:S03]  /*6b20*/  UIADD3 UR51, UPT, UPT, UR51, 0x1, URZ ;  /* 0x0000000133337890 */ /* 0x000fe6000fffe0ff */
[----:B------:R-:W-:Y:S01]  /*6b30*/  @P1 LEA R5, R5, UR48, 0x3 ;  /* 0x0000003005051c11 */ /* 0x000fe2000f8e18ff */
[----:B------:R-:W-:Y:S04]  /*6b40*/  UISETP.NE.AND UP0, UPT, UR51, 0x4, UPT ;  /* 0x000000043300788c */ /* 0x000fe8000bf05270 */
[----:B------:R-:W-:Y:S01]  /*6b50*/  @P1 VIADD R5, R5, 0x70 ;  /* 0x0000007005051836 */ /* 0x000fe20000000000 */
[----:B------:R-:W-:Y:S04]  /*6b60*/  USEL UR51, UR51, URZ, UP0 ;  /* 0x000000ff33337287 */ /* 0x000fe80008000000 */
[----:B------:R-:W-:Y:S04]  /*6b70*/  @P1 PRMT R0, R0, 0x654, R5 ;  /* 0x0000065400001816 */ /* 0x000fe80000000005 */
[----:B------:R2:W-:Y:S04]  /*6b80*/  @P1 SYNCS.ARRIVE.TRANS64.RED.A1T0 RZ, [R0+URZ], RZ ;  /* 0x000000ff00ff19a7 */ /* 0x0005e800081004ff */
.L_x_119:
[----:B------:R-:W3:Y:S01]  /*6b90*/  @P1 SYNCS.PHASECHK.TRANS64.TRYWAIT P0, [R3+URZ+0x50], R2 ;  /* 0x00005002030015a7 */ /* 0x000ee200080011ff */
[----:B------:R-:W-:Y:S01]  /*6ba0*/  BSSY B1, `(.L_x_120) ;  /* 0x0000012000017945 */ /* 0x000fe20003800000 */
[----:B---3--:R-:W-:Y:S03]  /*6bb0*/  @P1 SEL R39, RZ, 0x1, !P0 ;  /* 0x00000001ff271807 */ /* 0x008fe60004000000 */
[----:B------:R-:W-:Y:S05]  /*6bc0*/  @!P1 BRA `(.L_x_121) ;  /* 0x00000000003c9947 */ /* 0x000fea0003800000 */
[----:B------:R-:W-:Y:S01]  /*6bd0*/  ISETP.NE.AND P1, PT, R80, RZ, PT ;  /* 0x000000ff5000720c */ /* 0x000fe20003f25270 */
[----:B------:R-:W-:Y:S01]  /*6be0*/  BSSY B0, `(.L_x_122) ;  /* 0x0000009000007945 */ /* 0x000fe20003800000 */
[----:B------:R-:W-:Y:S11]  /*6bf0*/  ISETP.NE.AND P0, PT, R39, RZ, PT ;  /* 0x000000ff2700720c */ /* 0x000ff60003f05270 */
[----:B------:R-:W-:Y:S05]  /*6c00*/  @P1 IMAD R4, R38, 0x1000, R77 ;  /* 0x0000100026041824 */ /* 0x000fea00078e024d */
[----:B------:R-:W-:Y:S05]  /*6c10*/  @P1 IADD3 R2, PT, PT, R4, UR48, RZ ;  /* 0x0000003004021c10 */ /* 0x000fea000fffe0ff */
[----:B------:R-:W-:Y:S01]  /*6c20*/  @P1 IMAD.IADD R2, R81, 0x1, R2 ;  /* 0x0000000151021824 */ /* 0x000fe200078e0202 */
[----:B------:R-:W-:Y:S06]  /*6c30*/  @P0 BRA `(.L_x_123) ;  /* 0x00000000000c0947 */ /* 0x000fec0003800000 */
[----:B--2---:R-:W-:Y:S04]  /*6c40*/  SHF.L.U32 R0, R71, 0x1f, RZ ;  /* 0x0000001f47007819 */ /* 0x004fe800000006ff */
[----:B------:R-:W2:Y:S02]  /*6c50*/  SYNCS.PHASECHK.TRANS64.TRYWAIT P0, [R3+URZ+0x50], R0 ;  /* 0x00005000030075a7 */ /* 0x000ea400080011ff */
[----:B--2---:R-:W-:Y:S05]  /*6c60*/  @!P0 BRA `(.L_x_124) ;  /* 0x0000002800248947 */ /* 0x004fea0003800000 */
.L_x_123:
[----:B------:R-:W-:Y:S05]  /*6c70*/  BSYNC B0 ;  /* 0x0000000000007941 */ /* 0x000fea0003800000 */
.L_x_122:
[----:B------:R-:W-:Y:S02]  /*6c80*/  ISETP.NE.AND P0, PT, R80, RZ, PT ;  /* 0x000000ff5000720c */ /* 0x000fe40003f05270 */
[----:B------:R-:W-:Y:S11]  /*6c90*/  IADD3 R38, PT, PT, R38, 0x1, RZ ;  /* 0x0000000126267810 */ /* 0x000ff60007ffe0ff */
[----:B------:R3:W4:Y:S04]  /*6ca0*/  @P0 LDS.128 R40, [R4+UR48+0x200] ;  /* 0x0002003004280984 */ /* 0x0007280008000c00 */
[----:B------:R3:W1:Y:S02]  /*6cb0*/  @P0 LDS.128 R48, [R2+0x200] ;  /* 0x0002000002300984 */ /* 0x0006640000000c00 */
.L_x_121:
[----:B------:R-:W-:Y:S05]  /*6cc0*/  BSYNC B1 ;  /* 0x0000000000017941 */ /* 0x000fea0003800000 */
.L_x_120:
[----:B--2---:R-:W-:Y:S05]  /*6cd0*/  VIADD R3, R34, 0x10 ;  /* 0x0000001022037836 */ /* 0x004fea0000000000 */
[----:B------:R-:W-:Y:S04]  /*6ce0*/  SHF.R.U32.HI R3, RZ, 0x15, R3 ;  /* 0x00000015ff037819 */ /* 0x000fe80000011603 */
[----:B------:R-:W-:Y:S11]  /*6cf0*/  LOP3.LUT P0, RZ, R3, 0x3, R66, 0x48, !PT ;  /* 0x0000000303ff7812 */ /* 0x000ff60007804842 */
[----:B------:R-:W-:Y:S02]  /*6d00*/  @!UPT UIADD3 URZ, UPT, UPT, URZ, URZ, URZ ;  /* 0x000000fffffff290 */ /* 0x000fe4000fffe0ff */
[----:B------:R-:W-:Y:S05]  /*6d10*/  @!P0 BRA `(.L_x_125) ;  /* 0x0000000000408947 */ /* 0x000fea0003800000 */
[----:B------:R-:W2:Y:S01]  /*6d20*/  LDCU.64 UR8, c[0x4][0x70] ;  /* 0x01000e00ff0877ac */ /* 0x000ea20008000a00 */
[----:B------:R-:W-:Y:S01]  /*6d30*/  MOV R3, 0x0 ;  /* 0x0000000000037802 */ /* 0x000fe20000000f00 */
[----:B------:R-:W-:Y:S02]  /*6d40*/  HFMA2 R12, -RZ, RZ, 0, 5.9604644775390625e-08 ;  /* 0x00000001ff0c7431 */ /* 0x000fe400000001ff */
[----:B------:R-:W-:Y:S02]  /*6d50*/  IMAD.MOV.U32 R8, RZ, RZ, 0x192 ;  /* 0x00000192ff087424 */ /* 0x000fe400078e00ff */
[----:B------:R-:W-:Y:S01]  /*6d60*/  IMAD.MOV.U32 R13, RZ, RZ, RZ ;  /* 0x000000ffff0d7224 */ /* 0x000fe200078e00ff */
[----:B------:R-:W5:Y:S01]  /*6d70*/  LDCU.64 UR6, c[0x4][0x78] ;  /* 0x01000f00ff0677ac */ /* 0x000f620008000a00 */
[----:B---3--:R-:W3:Y:S01]  /*6d80*/  LDC.64 R2, c[0x4][R3] ;  /* 0x0100000003027b82 */ /* 0x008ee20000000a00 */
[----:B------:R-:W4:Y:S01]  /*6d90*/  LDCU.64 UR4, c[0x4][0x10] ;  /* 0x01000200ff0477ac */ /* 0x000f220008000a00 */
[----:B--2---:R-:W-:Y:S01]  /*6da0*/  MOV R5, UR9 ;  /* 0x0000000900057c02 */ /* 0x004fe20008000f00 */
[----:B------:R-:W-:Y:S01]  /*6db0*/  IMAD.U32 R4, RZ, RZ, UR8 ;  /* 0x00000008ff047e24 */ /* 0x000fe2000f8e00ff */
[----:B-----5:R-:W-:Y:S01]  /*6dc0*/  MOV R7, UR7 ;  /* 0x0000000700077c02 */ /* 0x020fe20008000f00 */
[----:B------:R-:W-:Y:S01]  /*6dd0*/  IMAD.U32 R6, RZ, RZ, UR6 ;  /* 0x00000006ff067e24 */ /* 0x000fe2000f8e00ff */
[----:B----4-:R-:W-:Y:S01]  /*6de0*/  MOV R11, UR5 ;  /* 0x00000005000b7c02 */ /* 0x010fe20008000f00 */
[----:B------:R-:W-:Y:S02]  /*6df0*/  IMAD.U32 R10, RZ, RZ, UR4 ;  /* 0x00000004ff0a7e24 */ /* 0x000fe4000f8e00ff */
[----:B------:R-:W-:Y:S07]  /*6e00*/  LEPC R20, `(.L_x_125) ;  /* 0x000000001014794e */ /* 0x000fee0000000000 */
[----:B-1-3--:R-:W-:Y:S05]  /*6e10*/  CALL.ABS.NOINC R2 ;  /* 0x0000000002007343 */ /* 0x00afea0003c00000 */
.L_x_125:
[----:B------:R-:W-:Y:S01]  /*6e20*/  ISETP.NE.AND P6, PT, R78, RZ, PT ;  /* 0x000000ff4e00720c */ /* 0x000fe20003fc5270 */
[----:B------:R-:W-:Y:S05]  /*6e30*/  WARPSYNC.ALL ;  /* 0x0000000000007948 */ /* 0x000fea0003800000 */
[----:B------:R-:W-:Y:S01]  /*6e40*/  R2UR UR4, R34 ;  /* 0x00000000220472ca */ /* 0x000fe200000e0000 */
[--C-:B----4-:R-:W-:Y:S01]  /*6e50*/  HADD2.F32 R20, -RZ, R40.reuse.H0_H0 ;  /* 0x20000028ff147230 */ /* 0x110fe20000004100 */
[----:B------:R-:W-:Y:S01]  /*6e60*/  ISETP.NE.AND P0, PT, R72, RZ, PT ;  /* 0x000000ff4800720c */ /* 0x000fe20003f05270 */
[----:B------:R-:W-:Y:S01]  /*6e70*/  HADD2.F32 R21, -RZ, R40.H1_H1 ;  /* 0x30000028ff157230 */ /* 0x000fe20000004100 */
[----:B------:R-:W-:Y:S01]  /*6e80*/  MOV R82, UR51 ;  /* 0x0000003300527c02 */ /* 0x000fe20008000f00 */
[--C-:B------:R-:W-:Y:S01]  /*6e90*/  HADD2.F32 R36, -RZ, R41.reuse.H1_H1 ;  /* 0x30000029ff247230 */ /* 0x100fe20000004100 */
[----:B------:R-:W-:Y:S01]  /*6ea0*/  MOV R83, UR37 ;  /* 0x0000002500537c02 */ /* 0x000fe20008000f00 */
[----:B-1----:R-:W-:Y:S01]  /*6eb0*/  HADD2.F32 R37, -RZ, R48.H0_H0 ;  /* 0x20000030ff257230 */ /* 0x002fe20000004100 */
[----:B------:R-:W-:Y:S01]  /*6ec0*/  @P6 LEA R82, R82, UR48, 0x3 ;  /* 0x0000003052526c11 */ /* 0x000fe2000f8e18ff */
[----:B------:R-:W-:Y:S01]  /*6ed0*/  BSSY.RECONVERGENT B0, `(.L_x_126) ;  /* 0x0000052000007945 */ /* 0x000fe20003800200 */
[----:B------:R-:W-:Y:S02]  /*6ee0*/  @P6 SHF.L.U32 R88, R71, 0x1f, RZ ;  /* 0x0000001f47586819 */ /* 0x000fe400000006ff */
[----:B------:R-:W-:Y:S01]  /*6ef0*/  @P6 IADD3 R82, PT, PT, R82, 0x70, RZ ;  /* 0x0000007052526810 */ /* 0x000fe20007ffe0ff */
[----:B---3--:R-:W1:Y:S03]  /*6f00*/  LDTM.x16 R4, tmem[UR4+0x10] ;  /* 0x00001004000479ee */ /* 0x008e660008240000 */
[----:B------:R-:W-:Y:S02]  /*6f10*/  @P6 PRMT R82, R83, 0x654, R82 ;  /* 0x0000065453526816 */ /* 0x000fe40000000052 */
[----:B------:R-:W-:Y:S01]  /*6f20*/  LEA R83, R38, UR48, 0x3 ;  /* 0x0000003026537c11 */ /* 0x000fe2000f8e18ff */
[C---:B-1----:R-:W-:Y:S01]  /*6f30*/  FMUL R0, R32.reuse, R4 ;  /* 0x0000000420007220 */ /* 0x042fe20000400000 */
[C---:B------:R-:W-:Y:S01]  /*6f40*/  FMUL R2, R32.reuse, R5 ;  /* 0x0000000520027220 */ /* 0x040fe20000400000 */
[C---:B------:R-:W-:Y:S01]  /*6f50*/  FMUL R3, R32.reuse, R6 ;  /* 0x0000000620037220 */ /* 0x040fe20000400000 */
[C---:B------:R-:W-:Y:S01]  /*6f60*/  FMUL R7, R32.reuse, R7 ;  /* 0x0000000720077220 */ /* 0x040fe20000400000 */
[C---:B------:R-:W-:Y:S01]  /*6f70*/  FFMA R0, R35.reuse, R20, R0 ;  /* 0x0000001423007223 */ /* 0x040fe20000000000 */
[----:B------:R-:W-:Y:S02]  /*6f80*/  HADD2.F32 R20, -RZ, R41.H0_H0 ;  /* 0x20000029ff147230 */ /* 0x000fe40000004100 */
[C---:B------:R-:W-:Y:S01]  /*6f90*/  FFMA R2, R35.reuse, R21, R2 ;  /* 0x0000001523027223 */ /* 0x040fe20000000002 */
[C---:B------:R-:W-:Y:S01]  /*6fa0*/  FMUL R4, R32.reuse, R8 ;  /* 0x0000000820047220 */ /* 0x040fe20000400000 */
[C---:B------:R-:W-:Y:S01]  /*6fb0*/  FMUL R5, R32.reuse, R9 ;  /* 0x0000000920057220 */ /* 0x040fe20000400000 */
[--C-:B------:R-:W-:Y:S02]  /*6fc0*/  HADD2.F32 R21, -RZ, R43.reuse.H0_H0 ;  /* 0x2000002bff157230 */ /* 0x100fe40000004100 */
[C---:B------:R-:W-:Y:S01]  /*6fd0*/  FFMA R3, R35.reuse, R20, R3 ;  /* 0x0000001423037223 */ /* 0x040fe20000000003 */
[--C-:B------:R-:W-:Y:S02]  /*6fe0*/  HADD2.F32 R20, -RZ, R42.reuse.H0_H0 ;  /* 0x2000002aff147230 */ /* 0x100fe40000004100 */
[C---:B------:R-:W-:Y:S01]  /*6ff0*/  FFMA R7, R35.reuse, R36, R7 ;  /* 0x0000002423077223 */ /* 0x040fe20000000007 */
[C---:B------:R-:W-:Y:S01]  /*7000*/  FMUL R6, R32.reuse, R10 ;  /* 0x0000000a20067220 */ /* 0x040fe20000400000 */
[----:B------:R-:W-:Y:S02]  /*7010*/  HADD2.F32 R36, -RZ, R43.H1_H1 ;  /* 0x3000002bff247230 */ /* 0x000fe40000004100 */
[C---:B------:R-:W-:Y:S01]  /*7020*/  FMUL R11, R32.reuse, R11 ;  /* 0x0000000b200b7220 */ /* 0x040fe20000400000 */
[C---:B------:R-:W-:Y:S01]  /*7030*/  FFMA R4, R35.reuse, R20, R4 ;  /* 0x0000001423047223 */ /* 0x040fe20000000004 */
[----:B------:R-:W-:Y:S02]  /*7040*/  HADD2.F32 R20, -RZ, R42.H1_H1 ;  /* 0x3000002aff147230 */ /* 0x000fe40000004100 */
[C---:B------:R-:W-:Y:S01]  /*7050*/  FMUL R8, R32.reuse, R12 ;  /* 0x0000000c20087220 */ /* 0x040fe20000400000 */
[C---:B------:R-:W-:Y:S01]  /*7060*/  FMUL R9, R32.reuse, R13 ;  /* 0x0000000d20097220 */ /* 0x040fe20000400000 */
[C---:B------:R-:W-:Y:S01]  /*7070*/  FMUL R10, R32.reuse, R14 ;  /* 0x0000000e200a7220 */ /* 0x040fe20000400000 */
[C---:B------:R-:W-:Y:S01]  /*7080*/  FMUL R15, R32.reuse, R15 ;  /* 0x0000000f200f7220 */ /* 0x040fe20000400000 */
[C---:B------:R-:W-:Y:S01]  /*7090*/  FFMA R5, R35.reuse, R20, R5 ;  /* 0x0000001423057223 */ /* 0x040fe20000000005 */
[----:B------:R-:W-:Y:S02]  /*70a0*/  HADD2.F32 R20, -RZ, R48.H1_H1 ;  /* 0x30000030ff147230 */ /* 0x000fe40000004100 */
[C---:B------:R-:W-:Y:S01]  /*70b0*/  FFMA R6, R35.reuse, R21, R6 ;  /* 0x0000001523067223 */ /* 0x040fe20000000006 */
[C---:B------:R-:W-:Y:S01]  /*70c0*/  FFMA R11, R35.reuse, R36, R11 ;  /* 0x00000024230b7223 */ /* 0x040fe2000000000b */
[C---:B------:R-:W-:Y:S01]  /*70d0*/  FFMA R8, R35.reuse, R37, R8 ;  /* 0x0000002523087223 */ /* 0x040fe20000000008 */
[--C-:B------:R-:W-:Y:S02]  /*70e0*/  HADD2.F32 R21, -RZ, R49.reuse.H0_H0 ;  /* 0x20000031ff157230 */ /* 0x100fe40000004100 */
[C---:B------:R-:W-:Y:S01]  /*70f0*/  FFMA R9, R35.reuse, R20, R9 ;  /* 0x0000001423097223 */ /* 0x040fe20000000009 */
[----:B------:R-:W-:Y:S02]  /*7100*/  HADD2.F32 R20, -RZ, R49.H1_H1 ;  /* 0x30000031ff147230 */ /* 0x000fe40000004100 */
[C---:B------:R-:W-:Y:S01]  /*7110*/  FMUL R12, R32.reuse, R16 ;  /* 0x00000010200c7220 */ /* 0x040fe20000400000 */
[C---:B------:R-:W-:Y:S01]  /*7120*/  FMUL R13, R32.reuse, R17 ;  /* 0x00000011200d7220 */ /* 0x040fe20000400000 */
[C---:B------:R-:W-:Y:S01]  /*7130*/  FFMA R10, R35.reuse, R21, R10 ;  /* 0x00000015230a7223 */ /* 0x040fe2000000000a */
[--C-:B------:R-:W-:Y:S02]  /*7140*/  HADD2.F32 R21, -RZ, R50.reuse.H0_H0 ;  /* 0x20000032ff157230 */ /* 0x100fe40000004100 */
[C---:B------:R-:W-:Y:S01]  /*7150*/  FFMA R15, R35.reuse, R20, R15 ;  /* 0x00000014230f7223 */ /* 0x040fe2000000000f */
[----:B------:R-:W-:Y:S02]  /*7160*/  HADD2.F32 R20, -RZ, R50.H1_H1 ;  /* 0x30000032ff147230 */ /* 0x000fe40000004100 */
[C---:B------:R-:W-:Y:S01]  /*7170*/  FMUL R14, R32.reuse, R18 ;  /* 0x00000012200e7220 */ /* 0x040fe20000400000 */
[--C-:B------:R-:W-:Y:S02]  /*7180*/  HADD2.F32 R37, -RZ, R51.reuse.H0_H0 ;  /* 0x20000033ff257230 */ /* 0x100fe40000004100 */
[----:B------:R-:W-:Y:S01]  /*7190*/  FMUL R19, R32, R19 ;  /* 0x0000001320137220 */ /* 0x000fe20000400000 */
[----:B------:R-:W-:Y:S01]  /*71a0*/  HADD2.F32 R36, -RZ, R51.H1_H1 ;  /* 0x30000033ff247230 */ /* 0x000fe20000004100 */
        /* <DEDUP_REMOVED lines=22> */
[----:B------:R-:W-:Y:S02]  /*7310*/  UIADD3 UR12, UP0, UPT, UR52, 0x680, URZ ;  /* 0x00000680340c7890 */ /* 0x000fe4000ff1e0ff */
[----:B------:R-:W-:Y:S02]  /*7320*/  UIADD3 UR9, UPT, UPT, UR41, 0x10, URZ ;  /* 0x0000001029097890 */ /* 0x000fe4000fffe0ff */
[----:B------:R-:W-:Y:S02]  /*7330*/  UIADD3 UR8, UPT, UPT, UR48, 0x1200, URZ ;  /* 0x0000120030087890 */ /* 0x000fe4000fffe0ff */
[----:B------:R-:W-:Y:S01]  /*7340*/  UIADD3.X UR13, UPT, UPT, URZ, UR53, URZ, UP0, !UPT ;  /* 0x00000035ff0d7290 */ /* 0x000fe200087fe4ff */
[----:B------:R-:W-:Y:S01]  /*7350*/  UMOV UR10, UR42 ;  /* 0x0000002a000a7c82 */ /* 0x000fe20008000000 */
[----:B------:R-:W-:Y:S01]  /*7360*/  UMOV UR11, UR36 ;  /* 0x00000024000b7c82 */ /* 0x000fe20008000000 */
[----:B------:R-:W-:Y:S02]  /*7370*/  UIADD3 UR5, UPT, UPT, UR41, 0x50, URZ ;  /* 0x0000005029057890 */ /* 0x000fe4000fffe0ff */
[----:B------:R-:W-:Y:S01]  /*7380*/  UIADD3 UR4, UPT, UPT, UR48, 0x1a00, URZ ;  /* 0x00001a0030047890 */ /* 0x000fe2000fffe0ff */
[----:B------:R-:W-:Y:S03]  /*7390*/  UMOV UR6, UR42 ;  /* 0x0000002a00067c82 */ /* 0x000fe60008000000 */
[----:B------:R2:W-:Y:S01]  /*73a0*/  UTMASTG.3D [UR8], [UR12] ;  /* 0x000000080c0073b5 */ /* 0x0005e20008010000 */
[----:B------:R-:W-:Y:S04]  /*73b0*/  UMOV UR7, UR36 ;  /* 0x0000002400077c82 */ /* 0x000fe80008000000 */
[----:B------:R2:W-:Y:S01]  /*73c0*/  UTMASTG.3D [UR4], [UR12] ;  /* 0x000000040c0073b5 */ /* 0x0005e20008010000 */
[----:B------:R0:W-:Y:S01]  /*73d0*/  UTMACMDFLUSH ;  /* 0x00000000000079b7 */ /* 0x0001e20000000000 */
[----:B--2---:R-:W-:Y:S04]  /*73e0*/  DEPBAR.LE SB0, 0x1 ;  /* 0x000080400000791a */ /* 0x004fe80000000000 */
.L_x_127:
[----:B------:R-:W-:Y:S05]  /*73f0*/  BSYNC.RECONVERGENT B0 ;  /* 0x0000000000007941 */ /* 0x000fea0003800200 */
.L_x_126:
[----:B------:R-:W-:Y:S01]  /*7400*/  BAR.SYNC.DEFER_BLOCKING 0x1, 0x80 ;  /* 0x0042000000007b1d */ /* 0x000fe20000010000 */
[----:B------:R-:W-:Y:S04]  /*7410*/  UIADD3 UR40, UPT, UPT, UR51, 0x1, URZ ;  /* 0x0000000133287890 */ /* 0x000fe8000fffe0ff */
[----:B------:R-:W-:Y:S04]  /*7420*/  UISETP.NE.AND UP0, UPT, UR40, 0x4, UPT ;  /* 0x000000042800788c */ /* 0x000fe8000bf05270 */
[----:B------:R-:W-:Y:S01]  /*7430*/  USEL UR40, UR40, URZ, UP0 ;  /* 0x000000ff28287287 */ /* 0x000fe20008000000 */
[----:B------:R2:W-:Y:S01]  /*7440*/  @P6 SYNCS.ARRIVE.TRANS64.RED.A1T0 RZ, [R82+URZ], RZ ;  /* 0x000000ff52ff69a7 */ /* 0x0005e200081004ff */
[----:B------:R-:W-:Y:S01]  /*7450*/  BSSY B1, `(.L_x_128) ;  /* 0x0000013000017945 */ /* 0x000fe20003800000 */
[----:B------:R-:W3:Y:S02]  /*7460*/  @P6 SYNCS.PHASECHK.TRANS64.TRYWAIT P0, [R83+URZ+0x50], R88 ;  /* 0x00005058530065a7 */ /* 0x000ee400080011ff */
[----:B---3--:R-:W-:Y:S01]  /*7470*/  @P6 SEL R39, RZ, 0x1, !P0 ;  /* 0x00000001ff276807 */ /* 0x008fe20004000000 */
[----:B--2---:R-:W-:Y:S06]  /*7480*/  @!P6 BRA `(.L_x_129) ;  /* 0x00000000003ce947 */ /* 0x004fec0003800000 */
[----:B------:R-:W-:Y:S01]  /*7490*/  ISETP.NE.AND P1, PT, R80, RZ, PT ;  /* 0x000000ff5000720c */ /* 0x000fe20003f25270 */
[----:B------:R-:W-:Y:S01]  /*74a0*/  BSSY B0, `(.L_x_130) ;  /* 0x0000009000007945 */ /* 0x000fe20003800000 */
[----:B------:R-:W-:Y:S11]  /*74b0*/  ISETP.NE.AND P0, PT, R39, RZ, PT ;  /* 0x000000ff2700720c */ /* 0x000ff60003f05270 */
[----:B------:R-:W-:Y:S05]  /*74c0*/  @P1 IMAD R2, R38, 0x1000, R77 ;  /* 0x0000100026021824 */ /* 0x000fea00078e024d */
[----:B------:R-:W-:Y:S05]  /*74d0*/  @P1 IADD3 R0, PT, PT, R2, UR48, RZ ;  /* 0x0000003002001c10 */ /* 0x000fea000fffe0ff */
[----:B------:R-:W-:Y:S01]  /*74e0*/  @P1 IMAD.IADD R0, R81, 0x1, R0 ;  /* 0x0000000151001824 */ /* 0x000fe200078e0200 */
[----:B------:R-:W-:Y:S06]  /*74f0*/  @P0 BRA `(.L_x_131) ;  /* 0x00000000000c0947 */ /* 0x000fec0003800000 */
[----:B------:R-:W-:Y:S04]  /*7500*/  SHF.L.U32 R4, R71, 0x1f, RZ ;  /* 0x0000001f47047819 */ /* 0x000fe800000006ff */
[----:B------:R-:W2:Y:S02]  /*7510*/  SYNCS.PHASECHK.TRANS64.TRYWAIT P0, [R83+URZ+0x50], R4 ;  /* 0x00005004530075a7 */ /* 0x000ea400080011ff */
[----:B--2---:R-:W-:Y:S05]  /*7520*/  @!P0 BRA `(.L_x_132) ;  /* 0x0000002000088947 */ /* 0x004fea0003800000 */
.L_x_131:
[----:B------:R-:W-:Y:S05]  /*7530*/  BSYNC B0 ;  /* 0x0000000000007941 */ /* 0x000fea0003800000 */
.L_x_130:
[----:B------:R-:W-:Y:S02]  /*7540*/  ISETP.NE.AND P0, PT, R80, RZ, PT ;  /* 0x000000ff5000720c */ /* 0x000fe40003f05270 */
[----:B------:R-:W-:Y:S11]  /*7550*/  IADD3 R38, PT, PT, R38, 0x1, RZ ;  /* 0x0000000126267810 */ /* 0x000ff60007ffe0ff */
[----:B------:R3:W4:Y:S04]  /*7560*/  @P0 LDS.128 R40, [R2+UR48+0x200] ;  /* 0x0002003002280984 */ /* 0x0007280008000c00 */
[----:B------:R3:W1:Y:S02]  /*7570*/  @P0 LDS.128 R48, [R0+0x200] ;  /* 0x0002000000300984 */ /* 0x0006640000000c00 */
.L_x_129:
[----:B------:R-:W-:Y:S05]  /*7580*/  BSYNC B1 ;  /* 0x0000000000017941 */ /* 0x000fea0003800000 */
.L_x_128:
[----:B------:R-:W-:Y:S05]  /*7590*/  VIADD R3, R34, 0x20 ;  /* 0x0000002022037836 */ /* 0x000fea0000000000 */
[----:B------:R-:W-:Y:S04]  /*75a0*/  SHF.R.U32.HI R3, RZ, 0x15, R3 ;  /* 0x00000015ff037819 */ /* 0x000fe80000011603 */
[----:B------:R-:W-:Y:S11]  /*75b0*/  LOP3.LUT P0, RZ, R3, 0x3, R66, 0x48, !PT ;  /* 0x0000000303ff7812 */ /* 0x000ff60007804842 */
[----:B------:R-:W-:Y:S02]  /*75c0*/  @!UPT UIADD3 URZ, UPT, UPT, URZ, URZ, URZ ;  /* 0x000000fffffff290 */ /* 0x000fe4000fffe0ff */
[----:B------:R-:W-:Y:S05]  /*75d0*/  @!P0 BRA `(.L_x_133) ;  /* 0x0000000000408947 */ /* 0x000fea0003800000 */
[----:B------:R-:W5:Y:S01]  /*75e0*/  LDCU.64 UR8, c[0x4][0x70] ;  /* 0x01000e00ff0877ac */ /* 0x000f620008000a00 */
[----:B------:R-:W-:Y:S01]  /*75f0*/  MOV R3, 0x0 ;  /* 0x0000000000037802 */ /* 0x000fe20000000f00 */
[----:B------:R-:W-:Y:S02]  /*7600*/  HFMA2 R12, -RZ, RZ, 0, 5.9604644775390625e-08 ;  /* 0x00000001ff0c7431 */ /* 0x000fe400000001ff */
[----:B------:R-:W-:Y:S02]  /*7610*/  IMAD.MOV.U32 R8, RZ, RZ, 0x192 ;  /* 0x00000192ff087424 */ /* 0x000fe400078e00ff */
[----:B------:R-:W-:Y:S01]  /*7620*/  IMAD.MOV.U32 R13, RZ, RZ, RZ ;  /* 0x000000ffff0d7224 */ /* 0x000fe200078e00ff */
[----:B------:R-:W4:Y:S01]  /*7630*/  LDCU.64 UR6, c[0x4][0x78] ;  /* 0x01000f00ff0677ac */ /* 0x000f220008000a00 */
[----:B---3--:R-:W3:Y:S01]  /*7640*/  LDC.64 R2, c[0x4][R3] ;  /* 0x0100000003027b82 */ /* 0x008ee20000000a00 */
[----:B------:R-:W1:Y:S01]  /*7650*/  LDCU.64 UR4, c[0x4][0x10] ;  /* 0x01000200ff0477ac */ /* 0x000e620008000a00 */
[----:B-----5:R-:W-:Y:S01]  /*7660*/  MOV R5, UR9 ;  /* 0x0000000900057c02 */ /* 0x020fe20008000f00 */
[----:B--2---:R-:W-:Y:S01]  /*7670*/  IMAD.U32 R4, RZ, RZ, UR8 ;  /* 0x00000008ff047e24 */ /* 0x004fe2000f8e00ff */
[----:B----4-:R-:W-:Y:S01]  /*7680*/  MOV R7, UR7 ;  /* 0x0000000700077c02 */ /* 0x010fe20008000f00 */
[----:B------:R-:W-:Y:S01]  /*7690*/  IMAD.U32 R6, RZ, RZ, UR6 ;  /* 0x00000006ff067e24 */ /* 0x000fe2000f8e00ff */
[----:B-1----:R-:W-:Y:S01]  /*76a0*/  MOV R11, UR5 ;  /* 0x00000005000b7c02 */ /* 0x002fe20008000f00 */
[----:B------:R-:W-:Y:S02]  /*76b0*/  IMAD.U32 R10, RZ, RZ, UR4 ;  /* 0x00000004ff0a7e24 */ /* 0x000fe4000f8e00ff */
[----:B------:R-:W-:Y:S07]  /*76c0*/  LEPC R20, `(.L_x_133) ;  /* 0x000000001014794e */ /* 0x000fee0000000000 */
[----:B---3--:R-:W-:Y:S05]  /*76d0*/  CALL.ABS.NOINC R2 ;  /* 0x0000000002007343 */ /* 0x008fea0003c00000 */
.L_x_133:
        /* <DEDUP_REMOVED lines=8> */
[----:B--2---:R-:W-:Y:S01]  /*7760*/  MOV R83, UR37 ;  /* 0x0000002500537c02 */ /* 0x004fe20008000f00 */
[----:B-1----:R-:W-:Y:S01]  /*7770*/  HADD2.F32 R37, -RZ, R48.H0_H0 ;  /* 0x20000030ff257230 */ /* 0x002fe20000004100 */
[----:B------:R-:W-:Y:S01]  /*7780*/  @P6 LEA R82, R82, UR48, 0x3 ;  /* 0x0000003052526c11 */ /* 0x000fe2000f8e18ff */
[----:B------:R-:W-:Y:S01]  /*7790*/  BSSY.RECONVERGENT B0, `(.L_x_134) ;  /* 0x0000052000007945 */ /* 0x000fe20003800200 */
[----:B------:R-:W-:Y:S02]  /*77a0*/  LEA R88, R38, UR48, 0x3 ;  /* 0x0000003026587c11 */ /* 0x000fe4000f8e18ff */
[----:B------:R-:W-:Y:S01]  /*77b0*/  @P6 IADD3 R82, PT, PT, R82, 0x70, RZ ;  /* 0x0000007052526810 */ /* 0x000fe20007ffe0ff */
[----:B------:R-:W3:Y:S03]  /*77c0*/  LDTM.x16 R4, tmem[UR4+0x20] ;  /* 0x00002004000479ee */ /* 0x000ee60008240000 */
[----:B------:R-:W-:Y:S02]  /*77d0*/  @P6 PRMT R82, R83, 0x654, R82 ;  /* 0x0000065453526816 */ /* 0x000fe40000000052 */
[----:B------:R-:W-:Y:S01]  /*77e0*/  @P6 SHF.L.U32 R83, R71, 0x1f, RZ ;  /* 0x0000001f47536819 */ /* 0x000fe200000006ff */
[C---:B---3--:R-:W-:Y:S01]  /*77f0*/  FMUL R0, R32.reuse, R4 ;  /* 0x0000000420007220 */ /* 0x048fe20000400000 */
        /* <DEDUP_REMOVED lines=75> */
.L_x_135:
[----:B------:R-:W-:Y:S05]  /*7cb0*/  BSYNC.RECONVERGENT B0 ;  /* 0x0000000000007941 */ /* 0x000fea0003800200 */
.L_x_134:
        /* <DEDUP_REMOVED lines=19> */
.L_x_139:
[----:B------:R-:W-:Y:S05]  /*7df0*/  BSYNC B0 ;  /* 0x0000000000007941 */ /* 0x000fea0003800000 */
.L_x_138:
[----:B------:R-:W-:Y:S11]  /*7e00*/  ISETP.NE.AND P0, PT, R80, RZ, PT ;  /* 0x000000ff5000720c */ /* 0x000ff60003f05270 */
[----:B------:R-:W-:Y:S02]  /*7e10*/  @!UPT UIADD3 URZ, UPT, UPT, URZ, URZ, URZ ;  /* 0x000000fffffff290 */ /* 0x000fe4000fffe0ff */
[----:B------:R3:W4:Y:S04]  /*7e20*/  @P0 LDS.128 R40, [R38+UR48+0x200] ;  /* 0x0002003026280984 */ /* 0x0007280008000c00 */
[----:B------:R3:W1:Y:S02]  /*7e30*/  @P0 LDS.128 R48, [R81+0x200] ;  /* 0x0002000051300984 */ /* 0x0006640000000c00 */
.L_x_137:
[----:B------:R-:W-:Y:S05]  /*7e40*/  BSYNC B1 ;  /* 0x0000000000017941 */ /* 0x000fea0003800000 */
.L_x_136:
        /* <DEDUP_REMOVED lines=11> */
[----:B------:R-:W1:Y:S01]  /*7f00*/  LDC.64 R2, c[0x4][R3] ;  /* 0x0100000003027b82 */ /* 0x000e620000000a00 */
[----:B------:R-:W3:Y:S01]  /*7f10*/  LDCU.64 UR4, c[0x4][0x10] ;  /* 0x01000200ff0477ac */ /* 0x000ee20008000a00 */
[----:B--2---:R-:W-:Y:S01]  /*7f20*/  MOV R5, UR9 ;  /* 0x0000000900057c02 */ /* 0x004fe20008000f00 */
[----:B------:R-:W-:Y:S01]  /*7f30*/  IMAD.U32 R4, RZ, RZ, UR8 ;  /* 0x00000008ff047e24 */ /* 0x000fe2000f8e00ff */
[----:B-----5:R-:W-:Y:S01]  /*7f40*/  MOV R7, UR7 ;  /* 0x0000000700077c02 */ /* 0x020fe20008000f00 */
[----:B------:R-:W-:Y:S01]  /*7f50*/  IMAD.U32 R6, RZ, RZ, UR6 ;  /* 0x00000006ff067e24 */ /* 0x000fe2000f8e00ff */
[----:B---3--:R-:W-:Y:S01]  /*7f60*/  MOV R11, UR5 ;  /* 0x00000005000b7c02 */ /* 0x008fe20008000f00 */
[----:B------:R-:W-:Y:S02]  /*7f70*/  IMAD.U32 R10, RZ, RZ, UR4 ;  /* 0x00000004ff0a7e24 */ /* 0x000fe4000f8e00ff */
[----:B------:R-:W-:Y:S07]  /*7f80*/  LEPC R20, `(.L_x_141) ;  /* 0x000000001014794e */ /* 0x000fee0000000000 */
[----:B-1--4-:R-:W-:Y:S05]  /*7f90*/  CALL.ABS.NOINC R2 ;  /* 0x0000000002007343 */ /* 0x012fea0003c00000 */
.L_x_141:
[----:B------:R-:W-:Y:S01]  /*7fa0*/  ISETP.NE.AND P0, PT, R72, RZ, PT ;  /* 0x000000ff4800720c */ /* 0x000fe20003f05270 */
[----:B------:R-:W-:Y:S05]  /*7fb0*/  WARPSYNC.ALL ;  /* 0x0000000000007948 */ /* 0x000fea0003800000 */
[----:B------:R-:W-:Y:S01]  /*7fc0*/  R2UR UR4, R34 ;  /* 0x00000000220472ca */ /* 0x000fe200000e0000 */
[--C-:B----4-:R-:W-:Y:S01]  /*7fd0*/  HADD2.F32 R20, -RZ, R40.reuse.H0_H0 ;  /* 0x20000028ff147230 */ /* 0x110fe20000004100 */
[----:B------:R-:W-:Y:S01]  /*7fe0*/  IADD3 R74, PT, PT, R74, 0xe0, RZ ;  /* 0x000000e04a4a7810 */ /* 0x000fe20007ffe0ff */
[----:B------:R-:W-:Y:S01]  /*7ff0*/  HADD2.F32 R36, -RZ, R40.H1_H1 ;  /* 0x30000028ff247230 */ /* 0x000fe20000004100 */
[----:B------:R-:W-:Y:S01]  /*8000*/  BSSY.RECONVERGENT B0, `(.L_x_142) ;  /* 0x0000053000007945 */ /* 0x000fe20003800200 */
[--C-:B------:R-:W-:Y:S01]  /*8010*/  HADD2.F32 R21, -RZ, R41.reuse.H0_H0 ;  /* 0x20000029ff157230 */ /* 0x100fe20000004100 */
[----:B------:R-:W-:Y:S01]  /*8020*/  LOP3.LUT R74, R74, 0xfefffff8, RZ, 0xc0, !PT ;  /* 0xfefffff84a4a7812 */ /* 0x000fe200078ec0ff */
[----:B---3--:R-:W-:Y:S02]  /*8030*/  HADD2.F32 R38, -RZ, R41.H1_H1 ;  /* 0x30000029ff267230 */ /* 0x008fe40000004100 */
[--C-:B------:R-:W-:Y:S02]  /*8040*/  HADD2.F32 R37, -RZ, R42.reuse.H0_H0 ;  /* 0x2000002aff257230 */ /* 0x100fe40000004100 */
[----:B------:R-:W-:Y:S02]  /*8050*/  HADD2.F32 R40, -RZ, R42.H1_H1 ;  /* 0x3000002aff287230 */ /* 0x000fe40000004100 */
[----:B------:R-:W2:Y:S01]  /*8060*/  LDTM.x16 R4, tmem[UR4+0x30] ;  /* 0x00003004000479ee */ /* 0x000ea20008240000 */
[----:B------:R-:W-:Y:S01]  /*8070*/  NOP ;  /* 0x0000000000007918 */ /* 0x000fe20000000000 */
[----:B--2---:R2:W-:Y:S01]  /*8080*/  SYNCS.ARRIVE.TRANS64.RED.A1T0 RZ, [R74+URZ], RZ ;  /* 0x000000ff4aff79a7 */ /* 0x0045e200081004ff */
[--C-:B------:R-:W-:Y:S02]  /*8090*/  HADD2.F32 R39, -RZ, R43.reuse.H0_H0 ;  /* 0x2000002bff277230 */ /* 0x100fe40000004100 */
[----:B------:R-:W-:Y:S02]  /*80a0*/  HADD2.F32 R42, -RZ, R43.H1_H1 ;  /* 0x3000002bff2a7230 */ /* 0x000fe40000004100 */
[--C-:B-1----:R-:W-:Y:S02]  /*80b0*/  HADD2.F32 R41, -RZ, R48.reuse.H0_H0 ;  /* 0x20000030ff297230 */ /* 0x102fe40000004100 */
[----:B------:R-:W-:Y:S02]  /*80c0*/  HADD2.F32 R43, -RZ, R48.H1_H1 ;  /* 0x30000030ff2b7230 */ /* 0x000fe40000004100 */
[--C-:B------:R-:W-:Y:S02]  /*80d0*/  HADD2.F32 R44, -RZ, R49.reuse.H0_H0 ;  /* 0x20000031ff2c7230 */ /* 0x100fe40000004100 */
[----:B------:R-:W-:Y:S02]  /*80e0*/  HADD2.F32 R46, -RZ, R49.H1_H1 ;  /* 0x30000031ff2e7230 */ /* 0x000fe40000004100 */
[--C-:B------:R-:W-:Y:S02]  /*80f0*/  HADD2.F32 R45, -RZ, R50.reuse.H0_H0 ;  /* 0x20000032ff2d7230 */ /* 0x100fe40000004100 */
[----:B------:R-:W-:Y:S02]  /*8100*/  HADD2.F32 R48, -RZ, R50.H1_H1 ;  /* 0x30000032ff307230 */ /* 0x000fe40000004100 */
[--C-:B------:R-:W-:Y:S02]  /*8110*/  HADD2.F32 R47, -RZ, R51.reuse.H0_H0 ;  /* 0x20000033ff2f7230 */ /* 0x100fe40000004100 */
[----:B------:R-:W-:Y:S02]  /*8120*/  HADD2.F32 R50, -RZ, R51.H1_H1 ;  /* 0x30000033ff327230 */ /* 0x000fe40000004100 */
[C---:B------:R-:W-:Y:S01]  /*8130*/  FMUL R4, R32.reuse, R4 ;  /* 0x0000000420047220 */ /* 0x040fe20000400000 */
[C---:B------:R-:W-:Y:S01]  /*8140*/  FMUL R5, R32.reuse, R5 ;  /* 0x0000000520057220 */ /* 0x040fe20000400000 */
[C---:B------:R-:W-:Y:S01]  /*8150*/  FMUL R6, R32.reuse, R6 ;  /* 0x0000000620067220 */ /* 0x040fe20000400000 */
[C---:B------:R-:W-:Y:S01]  /*8160*/  FMUL R7, R32.reuse, R7 ;  /* 0x0000000720077220 */ /* 0x040fe20000400000 */
[C---:B------:R-:W-:Y:S01]  /*8170*/  FFMA R4, R35.reuse, R20, R4 ;  /* 0x0000001423047223 */ /* 0x040fe20000000004 */
        /* <DEDUP_REMOVED lines=21> */
[----:B------:R-:W-:Y:S01]  /*82d0*/  FFMA R15, R35, R46, R15 ;  /* 0x0000002e230f7223 */ /* 0x000fe2000000000f */
        /* <DEDUP_REMOVED lines=20> */
[----:B-1----:R-:W1:Y:S02]  /*8420*/  FENCE.VIEW.ASYNC.S ;  /* 0x00000000000073c6 */ /* 0x002e640000000000 */
[----:B-1----:R-:W-:Y:S06]  /*8430*/  BAR.SYNC.DEFER_BLOCKING 0x1, 0x80 ;  /* 0x0042000000007b1d */ /* 0x002fec0000010000 */
        /* <DEDUP_REMOVED lines=14> */
[----:B-1----:R-:W-:Y:S04]  /*8520*/  DEPBAR.LE SB0, 0x1 ;  /* 0x000080400000791a */ /* 0x002fe80000000000 */
.L_x_143:
[----:B------:R-:W-:Y:S05]  /*8530*/  BSYNC.RECONVERGENT B0 ;  /* 0x0000000000007941 */ /* 0x000fea0003800200 */
.L_x_142:
[----:B------:R-:W-:Y:S01]  /*8540*/  BAR.SYNC.DEFER_BLOCKING 0x1, 0x80 ;  /* 0x0042000000007b1d */ /* 0x000fe20000010000 */
[----:B------:R-:W-:Y:S01]  /*8550*/  UISETP.NE.AND UP0, UPT, UR49, -0x4, UPT ;  /* 0xfffffffc3100788c */ /* 0x000fe2000bf05270 */
[----:B------:R-:W-:Y:S08]  /*8560*/  IADD3 R0, PT, PT, R30, 0x1, RZ ;  /* 0x000000011e007810 */ /* 0x000ff00007ffe0ff */
[----:B------:R-:W-:Y:S05]  /*8570*/  BRA.U !UP0, `(.L_x_144) ;  /* 0x0000000108287547 */ /* 0x000fea000b800000 */
[----:B------:R-:W-:Y:S01]  /*8580*/  ISETP.NE.AND P0, PT, R78, RZ, PT ;  /* 0x000000ff4e00720c */ /* 0x000fe20003f05270 */
[----:B------:R-:W-:Y:S01]  /*8590*/  IMAD.U32 R3, RZ, RZ, UR51 ;  /* 0x00000033ff037e24 */ /* 0x000fe2000f8e00ff */
[----:B------:R-:W-:Y:S01]  /*85a0*/  UIADD3 UR51, UPT, UPT, UR51, 0x1, URZ ;  /* 0x0000000133337890 */ /* 0x000fe2000fffe0ff */
[----:B------:R-:W-:Y:S03]  /*85b0*/  IMAD.U32 R2, RZ, RZ, UR37 ;  /* 0x00000025ff027e24 */ /* 0x000fe6000f8e00ff */
[----:B------:R-:W-:Y:S04]  /*85c0*/  UISETP.NE.AND UP0, UPT, UR51, 0x4, UPT ;  /* 0x000000043300788c */ /* 0x000fe8000bf05270 */
[----:B------:R-:W-:Y:S03]  /*85d0*/  USEL UR51, UR51, URZ, UP0 ;  /* 0x000000ff33337287 */ /* 0x000fe60008000000 */
[----:B------:R-:W-:Y:S05]  /*85e0*/  @P0 LEA R3, R3, UR48, 0x3 ;  /* 0x0000003003030c11 */ /* 0x000fea000f8e18ff */
[----:B------:R-:W-:Y:S05]  /*85f0*/  @P0 VIADD R3, R3, 0x70 ;  /* 0x0000007003030836 */ /* 0x000fea0000000000 */
[----:B------:R-:W-:Y:S04]  /*8600*/  @P0 PRMT R2, R2, 0x654, R3 ;  /* 0x0000065402020816 */ /* 0x000fe80000000003 */
[----:B------:R1:W-:Y:S03]  /*8610*/  @P0 SYNCS.ARRIVE.TRANS64.RED.A1T0 RZ, [R2+URZ], RZ ;  /* 0x000000ff02ff09a7 */ /* 0x0003e600081004ff */
.L_x_144:
[----:B------:R-:W-:Y:S01]  /*8620*/  ISETP.NE.AND P2, PT, R73, RZ, PT ;  /* 0x000000ff4900720c */ /* 0x000fe20003f45270 */
[----:B------:R-:W-:Y:S01]  /*8630*/  UIADD3 UR49, UPT, UPT, UR49, 0x4, URZ ;  /* 0x0000000431317890 */ /* 0x000fe2000fffe0ff */
[----:B------:R-:W-:Y:S01]  /*8640*/  ISETP.NE.AND P0, PT, R76, 0x2, PT ;  /* 0x000000024c00780c */ /* 0x000fe20003f05270 */
[----:B------:R-:W-:Y:S01]  /*8650*/  IMAD.IADD R20, R29, 0x1, R58 ;  /* 0x000000011d147824 */ /* 0x000fe200078e023a */
[----:B------:R-:W-:Y:S01]  /*8660*/  ISETP.NE.AND P1, PT, R0, 0x4, PT ;  /* 0x000000040000780c */ /* 0x000fe20003f25270 */
[----:B------:R-:W-:Y:S01]  /*8670*/  IMAD.IADD R21, R31, 0x1, R60 ;  /* 0x000000011f157824 */ /* 0x000fe200078e023c */
[----:B-1----:R-:W-:Y:S02]  /*8680*/  SEL R2, RZ, 0x1, P0 ;  /* 0x00000001ff027807 */ /* 0x002fe40000000000 */
[----:B------:R-:W-:Y:S02]  /*8690*/  SEL R3, RZ, 0x1, P1 ;  /* 0x00000001ff037807 */ /* 0x000fe40000800000 */
[----:B------:R-:W-:Y:S02]  /*86a0*/  LOP3.LUT R69, R69, R2, RZ, 0x3c, !PT ;  /* 0x0000000245457212 */ /* 0x000fe400078e3cff */
[----:B------:R-:W-:Y:S02]  /*86b0*/  LOP3.LUT R70, R70, R3, RZ, 0x3c, !PT ;  /* 0x0000000346467212 */ /* 0x000fe400078e3cff */
[----:B------:R-:W-:Y:S02]  /*86c0*/  @P2 R2UR UR36, R68 ;  /* 0x00000000442422ca */ /* 0x000fe400000e0000 */
[----:B------:R-:W-:Y:S02]  /*86d0*/  SEL R76, R76, RZ, P0 ;  /* 0x000000ff4c4c7207 */ /* 0x000fe40000000000 */
[----:B------:R-:W-:Y:S01]  /*86e0*/  SEL R30, R0, RZ, P1 ;  /* 0x000000ff001e7207 */ /* 0x000fe20000800000 */
[----:B------:R-:W-:Y:S10]  /*86f0*/  @P2 BRA `(.L_x_145) ;  /* 0xffffffcc00d42947 */ /* 0x000ff4000383ffff */
[----:B------:R-:W-:-:S09]  /*8700*/  UISETP.NE.AND UP0, UPT, UR50, URZ, UPT ;  /* 0x000000ff3200728c */ /* 0x000fd2000bf05270 */
[----:B------:R-:W-:Y:S05]  /*8710*/  BRA.U !UP0, `(.L_x_146) ;  /* 0x0000000108487547 */ /* 0x000fea000b800000 */
[----:B------:R-:W1:Y:S02]  /*8720*/  LDCU.64 UR4, c[0x0][0x890] ;  /* 0x00011200ff0477ac */ /* 0x000e640008000a00 */
[----:B-1----:R-:W-:-:S04]  /*8730*/  UISETP.NE.U32.AND UP0, UPT, UR4, URZ, UPT ;  /* 0x000000ff0400728c */ /* 0x002fc8000bf05070 */
[----:B------:R-:W-:-:S09]  /*8740*/  UISETP.NE.AND.EX UP0, UPT, UR5, URZ, UPT, UP0 ;  /* 0x000000ff0500728c */ /* 0x000fd2000bf05300 */
[----:B------:R-:W-:Y:S05]  /*8750*/  BRA.U UP0, `(.L_x_147) ;  /* 0x00000001000c7547 */ /* 0x000fea000b800000 */
[----:B------:R-:W-:-:S13]  /*8760*/  FSETP.NEU.AND P0, PT, R35, RZ, PT ;  /* 0x000000ff2300720b */ /* 0x000fda0003f0d000 */
[----:B------:R-:W-:Y:S05]  /*8770*/  @!P0 EXIT ;  /* 0x000000000000894d */ /* 0x000fea0003800000 */
[----:B------:R-:W-:Y:S05]  /*8780*/  BRA `(.L_x_146) ;  /* 0x00000000002c7947 */ /* 0x000fea0003800000 */
.L_x_147:
[----:B------:R-:W-:Y:S01]  /*8790*/  ISETP.NE.AND P0, PT, R75, RZ, PT ;  /* 0x000000ff4b00720c */ /* 0x000fe20003f05270 */
[----:B------:R-:W-:-:S12]  /*87a0*/  BSSY.RECONVERGENT B0, `(.L_x_146) ;  /* 0x0000009000007945 */ /* 0x000fd80003800200 */
[----:B------:R-:W-:Y:S05]  /*87b0*/  @P0 BRA `(.L_x_148) ;  /* 0x0000000000140947 */ /* 0x000fea0003800000 */
[----:B------:R-:W1:Y:S02]  /*87c0*/  LDCU.64 UR4, c[0x0][0x888] ;  /* 0x00011100ff0477ac */ /* 0x000e640008000a00 */
[----:B-1----:R-:W-:-:S04]  /*87d0*/  ISETP.NE.U32.AND P0, PT, RZ, UR4, PT ;  /* 0x00000004ff007c0c */ /* 0x002fc8000bf05070 */
[----:B------:R-:W-:-:S13]  /*87e0*/  ISETP.NE.AND.EX P0, PT, RZ, UR5, PT, P0 ;  /* 0x00000005ff007c0c */ /* 0x000fda000bf05300 */
[----:B------:R-:W-:Y:S05]  /*87f0*/  @!P0 EXIT ;  /* 0x000000000000894d */ /* 0x000fea0003800000 */
[----:B------:R-:W-:Y:S05]  /*8800*/  BRA `(.L_x_149) ;  /* 0x0000000000087947 */ /* 0x000fea0003800000 */
.L_x_148:
[----:B------:R-:W-:-:S13]  /*8810*/  FSETP.NEU.AND P0, PT, R35, RZ, PT ;  /* 0x000000ff2300720b */ /* 0x000fda0003f0d000 */
[----:B------:R-:W-:Y:S05]  /*8820*/  @!P0 EXIT ;  /* 0x000000000000894d */ /* 0x000fea0003800000 */
.L_x_149:
[----:B------:R-:W-:Y:S05]  /*8830*/  BSYNC.RECONVERGENT B0 ;  /* 0x0000000000007941 */ /* 0x000fea0003800200 */
.L_x_146:
[----:B------:R-:W-:Y:S01]  /*8840*/  ULEA UR4, UR51, UR48, 0x3 ;  /* 0x0000003033047291 */ /* 0x000fe2000f8e18ff */
[----:B------:R-:W-:-:S04]  /*8850*/  DEPBAR.LE SB0, 0x0 ;  /* 0x000080000000791a */ /* 0x000fc80000000000 */
[----:B------:R-:W-:-:S04]  /*8860*/  UIADD3 UR4, UPT, UPT, UR4, 0x70, URZ ;  /* 0x0000007004047890 */ /* 0x000fc8000fffe0ff */
[----:B------:R-:W-:-:S09]  /*8870*/  UPRMT UR4, UR37, 0x654, UR4 ;  /* 0x0000065425047896 */ /* 0x000fd20008000004 */
[----:B------:R-:W-:Y:S01]  /*8880*/  SYNCS.ARRIVE.TRANS64.RED.A1T0 RZ, [UR4], RZ ;  /* 0x000000ffffff79a7 */ /* 0x000fe20008100404 */
[----:B------:R-:W-:Y:S05]  /*8890*/  EXIT ;  /* 0x000000000000794d */ /* 0x000fea0003800000 */
.L_x_24:
[----:B--2---:R2:W4:Y:S02]  /*88a0*/  SYNCS.PHASECHK.TRANS64.TRYWAIT P0, [R3+URZ+0x110], R2 ;  /* 0x00011002030075a7 */ /* 0x00452400080011ff */
[----:B----4-:R-:W-:Y:S05]  /*88b0*/  @!P0 NANOSLEEP.SYNCS 0x989680 ;  /* 0x009896800000895d */ /* 0x010fea0003900000 */
[----:B------:R-:W4:Y:S02]  /*88c0*/  @!P0 SYNCS.PHASECHK.TRANS64 P0, [R3+URZ+0x110], R2 ;  /* 0x00011002030085a7 */ /* 0x000f2400080010ff */
[----:B----4-:R-:W-:Y:S05]  /*88d0*/  @!P0 BRA `(.L_x_24) ;  /* 0xfffffffc00f08947 */ /* 0x010fea000383ffff */
[----:B------:R-:W-:Y:S05]  /*88e0*/  BRA `(.L_x_150) ;  /* 0xffffff8c00d07947 */ /* 0x000fea000383ffff */
.L_x_27:
[----:B-1----:R-:W-:-:S07]  /*88f0*/  MOV R2, UR33 ;  /* 0x0000002100027c02 */ /* 0x002fce0008000f00 */
.L_x_151:
[----:B-1----:R1:W2:Y:S02]  /*8900*/  SYNCS.PHASECHK.TRANS64.TRYWAIT P0, [R2+URZ+0x28], R5 ;  /* 0x00002805020075a7 */ /* 0x0022a400080011ff */
[----:B--2---:R-:W-:Y:S05]  /*8910*/  @!P0 NANOSLEEP.SYNCS 0x989680 ;  /* 0x009896800000895d */ /* 0x004fea0003900000 */
[----:B------:R-:W2:Y:S02]  /*8920*/  @!P0 SYNCS.PHASECHK.TRANS64 P0, [R2+URZ+0x28], R5 ;  /* 0x00002805020085a7 */ /* 0x000ea400080010ff */
[----:B--2---:R-:W-:Y:S05]  /*8930*/  @!P0 BRA `(.L_x_151) ;  /* 0xfffffffc00f08947 */ /* 0x004fea000383ffff */
[----:B------:R-:W-:Y:S05]  /*8940*/  BRA `(.L_x_26) ;  /* 0xffffff9000347947 */ /* 0x000fea000383ffff */
.L_x_34:
[----:B-1----:R-:W-:-:S07]  /*8950*/  MOV R2, UR17 ;  /* 0x0000001100027c02 */ /* 0x002fce0008000f00 */
.L_x_152:
[----:B-1----:R1:W2:Y:S02]  /*8960*/  SYNCS.PHASECHK.TRANS64.TRYWAIT P0, [R2+URZ+0x28], R5 ;  /* 0x00002805020075a7 */ /* 0x0022a400080011ff */
[----:B--2---:R-:W-:Y:S05]  /*8970*/  @!P0 NANOSLEEP.SYNCS 0x989680 ;  /* 0x009896800000895d */ /* 0x004fea0003900000 */
[----:B------:R-:W2:Y:S02]  /*8980*/  @!P0 SYNCS.PHASECHK.TRANS64 P0, [R2+URZ+0x28], R5 ;  /* 0x00002805020085a7 */ /* 0x000ea400080010ff */
[----:B--2---:R-:W-:Y:S05]  /*8990*/  @!P0 BRA `(.L_x_152) ;  /* 0xfffffffc00f08947 */ /* 0x004fea000383ffff */
[----:B------:R-:W-:Y:S05]  /*89a0*/  BRA `(.L_x_33) ;  /* 0xffffff9000ec7947 */ /* 0x000fea000383ffff */
.L_x_39:
[----:B-1----:R1:W2:Y:S02]  /*89b0*/  SYNCS.PHASECHK.TRANS64.TRYWAIT P0, [R2+URZ+0xa0], R3 ;  /* 0x0000a003020075a7 */ /* 0x0022a400080011ff */
[----:B--2---:R-:W-:Y:S05]  /*89c0*/  @!P0 NANOSLEEP.SYNCS 0x989680 ;  /* 0x009896800000895d */ /* 0x004fea0003900000 */
[----:B------:R-:W2:Y:S02]  /*89d0*/  @!P0 SYNCS.PHASECHK.TRANS64 P0, [R2+URZ+0xa0], R3 ;  /* 0x0000a003020085a7 */ /* 0x000ea400080010ff */
[----:B--2---:R-:W-:Y:S05]  /*89e0*/  @!P0 BRA `(.L_x_39) ;  /* 0xfffffffc00f08947 */ /* 0x004fea000383ffff */
[----:B------:R-:W-:Y:S05]  /*89f0*/  BRA `(.L_x_153) ;  /* 0xffffff94008c7947 */ /* 0x000fea000383ffff */
.L_x_43:
[----:B---3--:R-:W-:-:S07]  /*8a00*/  MOV R0, UR4 ;  /* 0x0000000400007c02 */ /* 0x008fce0008000f00 */
.L_x_154:
[----:B-1----:R1:W2:Y:S02]  /*8a10*/  SYNCS.PHASECHK.TRANS64.TRYWAIT P0, [R0+URZ], R3 ;  /* 0x00000003000075a7 */ /* 0x0022a400080011ff */
[----:B--2---:R-:W-:Y:S05]  /*8a20*/  @!P0 NANOSLEEP.SYNCS 0x989680 ;  /* 0x009896800000895d */ /* 0x004fea0003900000 */
[----:B------:R-:W2:Y:S02]  /*8a30*/  @!P0 SYNCS.PHASECHK.TRANS64 P0, [R0+URZ], R3 ;  /* 0x00000003000085a7 */ /* 0x000ea400080010ff */
[----:B--2---:R-:W-:Y:S05]  /*8a40*/  @!P0 BRA `(.L_x_154) ;  /* 0xfffffffc00f08947 */ /* 0x004fea000383ffff */
[----:B------:R-:W-:Y:S05]  /*8a50*/  BRA `(.L_x_155) ;  /* 0xffffff9800fc7947 */ /* 0x000fea000383ffff */
.L_x_44:
[----:B---3--:R-:W-:-:S07]  /*8a60*/  MOV R0, UR4 ;  /* 0x0000000400007c02 */ /* 0x008fce0008000f00 */
.L_x_156:
[----:B-1----:R1:W2:Y:S02]  /*8a70*/  SYNCS.PHASECHK.TRANS64.TRYWAIT P0, [R0+URZ], R3 ;  /* 0x00000003000075a7 */ /* 0x0022a400080011ff */
[----:B--2---:R-:W-:Y:S05]  /*8a80*/  @!P0 NANOSLEEP.SYNCS 0x989680 ;  /* 0x009896800000895d */ /* 0x004fea0003900000 */
[----:B------:R-:W2:Y:S02]  /*8a90*/  @!P0 SYNCS.PHASECHK.TRANS64 P0, [R0+URZ], R3 ;  /* 0x00000003000085a7 */ /* 0x000ea400080010ff */
[----:B--2---:R-:W-:Y:S05]  /*8aa0*/  @!P0 BRA `(.L_x_156) ;  /* 0xfffffffc00f08947 */ /* 0x004fea000383ffff */
[----:B------:R-:W-:Y:S05]  /*8ab0*/  BRA `(.L_x_157) ;  /* 0xffffff9c00087947 */ /* 0x000fea000383ffff */
.L_x_45:
[----:B---3--:R-:W-:-:S07]  /*8ac0*/  MOV R0, UR4 ;  /* 0x0000000400007c02 */ /* 0x008fce0008000f00 */
.L_x_158:
[----:B-1----:R1:W2:Y:S02]  /*8ad0*/  SYNCS.PHASECHK.TRANS64.TRYWAIT P0, [R0+URZ], R3 ;  /* 0x00000003000075a7 */ /* 0x0022a400080011ff */
[----:B--2---:R-:W-:Y:S05]  /*8ae0*/  @!P0 NANOSLEEP.SYNCS 0x989680 ;  /* 0x009896800000895d */ /* 0x004fea0003900000 */
[----:B------:R-:W2:Y:S02]  /*8af0*/  @!P0 SYNCS.PHASECHK.TRANS64 P0, [R0+URZ], R3 ;  /* 0x00000003000085a7 */ /* 0x000ea400080010ff */
[----:B--2---:R-:W-:Y:S05]  /*8b00*/  @!P0 BRA `(.L_x_158) ;  /* 0xfffffffc00f08947 */ /* 0x004fea000383ffff */
[----:B------:R-:W-:Y:S05]  /*8b10*/  BRA `(.L_x_159) ;  /* 0xffffff9c00147947 */ /* 0x000fea000383ffff */
.L_x_46:
[----:B---3--:R-:W-:-:S07]  /*8b20*/  MOV R0, UR4 ;  /* 0x0000000400007c02 */ /* 0x008fce0008000f00 */
.L_x_160:
[----:B-1----:R1:W2:Y:S02]  /*8b30*/  SYNCS.PHASECHK.TRANS64.TRYWAIT P0, [R0+URZ], R3 ;  /* 0x00000003000075a7 */ /* 0x0022a400080011ff */
[----:B--2---:R-:W-:Y:S05]  /*8b40*/  @!P0 NANOSLEEP.SYNCS 0x989680 ;  /* 0x009896800000895d */ /* 0x004fea0003900000 */
[----:B------:R-:W2:Y:S02]  /*8b50*/  @!P0 SYNCS.PHASECHK.TRANS64 P0, [R0+URZ], R3 ;  /* 0x00000003000085a7 */ /* 0x000ea400080010ff */
[----:B--2---:R-:W-:Y:S05]  /*8b60*/  @!P0 BRA `(.L_x_160) ;  /* 0xfffffffc00f08947 */ /* 0x004fea000383ffff */
[----:B------:R-:W-:Y:S05]  /*8b70*/  BRA `(.L_x_161) ;  /* 0xffffff9c00207947 */ /* 0x000fea000383ffff */
.L_x_49:
[----:B-1----:R1:W2:Y:S02]  /*8b80*/  SYNCS.PHASECHK.TRANS64.TRYWAIT P0, [R0+URZ+0x100], R5 ;  /* 0x00010005000075a7 */ /* 0x0022a400080011ff */
[----:B--2---:R-:W-:Y:S05]  /*8b90*/  @!P0 NANOSLEEP.SYNCS 0x989680 ;  /* 0x009896800000895d */ /* 0x004fea0003900000 */
[----:B------:R-:W2:Y:S02]  /*8ba0*/  @!P0 SYNCS.PHASECHK.TRANS64 P0, [R0+URZ+0x100], R5 ;  /* 0x00010005000085a7 */ /* 0x000ea400080010ff */
[----:B--2---:R-:W-:Y:S05]  /*8bb0*/  @!P0 BRA `(.L_x_49) ;  /* 0xfffffffc00f08947 */ /* 0x004fea000383ffff */
[----:B------:R-:W-:Y:S05]  /*8bc0*/  BRA `(.L_x_162) ;  /* 0xffffff9c00807947 */ /* 0x000fea000383ffff */
.L_x_50:
[----:B------:R-:W-:-:S07]  /*8bd0*/  MOV R0, UR5 ;  /* 0x0000000500007c02 */ /* 0x000fce0008000f00 */
.L_x_163:
[----:B-1----:R1:W2:Y:S02]  /*8be0*/  SYNCS.PHASECHK.TRANS64.TRYWAIT P0, [R0+URZ+0xb0], R7 ;  /* 0x0000b007000075a7 */ /* 0x0022a400080011ff */
[----:B--2---:R-:W-:Y:S05]  /*8bf0*/  @!P0 NANOSLEEP.SYNCS 0x989680 ;  /* 0x009896800000895d */ /* 0x004fea0003900000 */
[----:B------:R-:W2:Y:S02]  /*8c00*/  @!P0 SYNCS.PHASECHK.TRANS64 P0, [R0+URZ+0xb0], R7 ;  /* 0x0000b007000085a7 */ /* 0x000ea400080010ff */
[----:B--2---:R-:W-:Y:S05]  /*8c10*/  @!P0 BRA `(.L_x_163) ;  /* 0xfffffffc00f08947 */ /* 0x004fea000383ffff */
[----:B------:R-:W-:Y:S05]  /*8c20*/  BRA `(.L_x_164) ;  /* 0xffffff9c00907947 */ /* 0x000fea000383ffff */
.L_x_51:
[----:B-1----:R1:W2:Y:S02]  /*8c30*/  SYNCS.PHASECHK.TRANS64.TRYWAIT P1, [R0+URZ+0xa0], R5 ;  /* 0x0000a005000075a7 */ /* 0x0022a400080211ff */
[----:B--2---:R-:W-:Y:S05]  /*8c40*/  @!P1 NANOSLEEP.SYNCS 0x989680 ;  /* 0x009896800000995d */ /* 0x004fea0003900000 */
[----:B------:R-:W2:Y:S02]  /*8c50*/  @!P1 SYNCS.PHASECHK.TRANS64 P1, [R0+URZ+0xa0], R5 ;  /* 0x0000a005000095a7 */ /* 0x000ea400080210ff */
[----:B--2---:R-:W-:Y:S05]  /*8c60*/  @!P1 BRA `(.L_x_51) ;  /* 0xfffffffc00f09947 */ /* 0x004fea000383ffff */
[----:B------:R-:W-:Y:S05]  /*8c70*/  BRA `(.L_x_165) ;  /* 0xffffff9c00c07947 */ /* 0x000fea000383ffff */
.L_x_54:
[----:B------:R-:W-:-:S07]  /*8c80*/  MOV R0, UR5 ;  /* 0x0000000500007c02 */ /* 0x000fce0008000f00 */
.L_x_166:
[----:B-1----:R1:W2:Y:S02]  /*8c90*/  SYNCS.PHASECHK.TRANS64.TRYWAIT P0, [R0+URZ+0xb0], R3 ;  /* 0x0000b003000075a7 */ /* 0x0022a400080011ff */
[----:B--2---:R-:W-:Y:S05]  /*8ca0*/  @!P0 NANOSLEEP.SYNCS 0x989680 ;  /* 0x009896800000895d */ /* 0x004fea0003900000 */
[----:B------:R-:W2:Y:S02]  /*8cb0*/  @!P0 SYNCS.PHASECHK.TRANS64 P0, [R0+URZ+0xb0], R3 ;  /* 0x0000b003000085a7 */ /* 0x000ea400080010ff */
[----:B--2---:R-:W-:Y:S05]  /*8cc0*/  @!P0 BRA `(.L_x_166) ;  /* 0xfffffffc00f08947 */ /* 0x004fea000383ffff */
[----:B------:R-:W-:Y:S05]  /*8cd0*/  BRA `(.L_x_53) ;  /* 0xffffffa000147947 */ /* 0x000fea000383ffff */
.L_x_63:
[----:B-1----:R-:W-:-:S04]  /*8ce0*/  MOV R4, UR6 ;  /* 0x0000000600047c02 */ /* 0x002fc80008000f00 */
[----:B------:R1:W2:Y:S03]  /*8cf0*/  SYNCS.PHASECHK.TRANS64.TRYWAIT P0, [R4+URZ+0x8], R5 ;  /* 0x00000805040075a7 */ /* 0x0002a600080011ff */
[----:B--2---:R-:W-:Y:S05]  /*8d00*/  @!P0 NANOSLEEP.SYNCS 0x989680 ;  /* 0x009896800000895d */ /* 0x004fea0003900000 */
[----:B------:R-:W2:Y:S02]  /*8d10*/  @!P0 SYNCS.PHASECHK.TRANS64 P0, [R4+URZ+0x8], R5 ;  /* 0x00000805040085a7 */ /* 0x000ea400080010ff */
[----:B--2---:R-:W-:Y:S05]  /*8d20*/  @!P0 BRA `(.L_x_63) ;  /* 0xfffffffc00ec8947 */ /* 0x004fea000383ffff */
[----:B------:R-:W-:Y:S05]  /*8d30*/  BRA `(.L_x_62) ;  /* 0xffffffa000c87947 */ /* 0x000fea000383ffff */
.L_x_65:
[----:B------:R-:W-:Y:S01]  /*8d40*/  BSSY B0, `(.L_x_167) ;  /* 0x0000006000007945 */ /* 0x000fe20003800000 */
[----:B------:R-:W-:-:S07]  /*8d50*/  MOV R15, 0xffffffff ;  /* 0xffffffff000f7802 */ /* 0x000fce0000000f00 */
[----:B-1---5:R-:W-:Y:S05]  /*8d60*/  WARPSYNC.COLLECTIVE R15, `(.L_x_168) ;  /* 0x000000000f0c7348 */ /* 0x022fea0003c00000 */
[----:B------:R-:W-:Y:S02]  /*8d70*/  ELECT P6, UR79, PT ;  /* 0x00000000004f782f */ /* 0x000fe400038c0000 */
[----:B------:R-:W-:Y:S01]  /*8d80*/  MOV R14, UR79 ;  /* 0x0000004f000e7c02 */ /* 0x000fe20008000f00 */
[----:B-1---5:R-:W-:Y:S10]  /*8d90*/  ENDCOLLECTIVE ;  /* 0x000000000000791b */ /* 0x022ff40003800000 */
.L_x_168:
[----:B------:R-:W-:Y:S05]  /*8da0*/  BSYNC B0 ;  /* 0x0000000000007941 */ /* 0x000fea0003800000 */
.L_x_167:
[----:B------:R-:W-:Y:S05]  /*8db0*/  BRA `(.L_x_169) ;  /* 0xffffffa000f87947 */ /* 0x000fea000383ffff */
.L_x_67:
[----:B-1----:R-:W-:-:S04]  /*8dc0*/  MOV R2, UR6 ;  /* 0x0000000600027c02 */ /* 0x002fc80008000f00 */
[----:B------:R1:W2:Y:S03]  /*8dd0*/  SYNCS.PHASECHK.TRANS64.TRYWAIT P0, [R2+URZ+0x8], R3 ;  /* 0x00000803020075a7 */ /* 0x0002a600080011ff */
[----:B--2---:R-:W-:Y:S05]  /*8de0*/  @!P0 NANOSLEEP.SYNCS 0x989680 ;  /* 0x009896800000895d */ /* 0x004fea0003900000 */
[----:B------:R-:W2:Y:S02]  /*8df0*/  @!P0 SYNCS.PHASECHK.TRANS64 P0, [R2+URZ+0x8], R3 ;  /* 0x00000803020085a7 */ /* 0x000ea400080010ff */
[----:B--2---:R-:W-:Y:S05]  /*8e00*/  @!P0 BRA `(.L_x_67) ;  /* 0xfffffffc00ec8947 */ /* 0x004fea000383ffff */
[----:B------:R-:W-:Y:S05]  /*8e10*/  BRA `(.L_x_66) ;  /* 0xffffffa000fc7947 */ /* 0x000fea000383ffff */
.L_x_68:
[----:B-1----:R1:W2:Y:S02]  /*8e20*/  SYNCS.PHASECHK.TRANS64.TRYWAIT P0, [R0+URZ+0xa0], R5 ;  /* 0x0000a005000075a7 */ /* 0x0022a400080011ff */
[----:B--2---:R-:W-:Y:S05]  /*8e30*/  @!P0 NANOSLEEP.SYNCS 0x989680 ;  /* 0x009896800000895d */ /* 0x004fea0003900000 */
[----:B------:R-:W2:Y:S02]  /*8e40*/  @!P0 SYNCS.PHASECHK.TRANS64 P0, [R0+URZ+0xa0], R5 ;  /* 0x0000a005000085a7 */ /* 0x000ea400080010ff */
[----:B--2---:R-:W-:Y:S05]  /*8e50*/  @!P0 BRA `(.L_x_68) ;  /* 0xfffffffc00f08947 */ /* 0x004fea000383ffff */
[----:B------:R-:W-:Y:S05]  /*8e60*/  BRA `(.L_x_170) ;  /* 0xffffffa400e07947 */ /* 0x000fea000383ffff */
.L_x_70:
[----:B------:R-:W-:-:S07]  /*8e70*/  MOV R0, UR9 ;  /* 0x0000000900007c02 */ /* 0x000fce0008000f00 */
.L_x_171:
[----:B-1----:R1:W2:Y:S02]  /*8e80*/  SYNCS.PHASECHK.TRANS64.TRYWAIT P0, [R0+URZ+0xe0], R5 ;  /* 0x0000e005000075a7 */ /* 0x0022a400080011ff */
[----:B--2---:R-:W-:Y:S05]  /*8e90*/  @!P0 NANOSLEEP.SYNCS 0x989680 ;  /* 0x009896800000895d */ /* 0x004fea0003900000 */
[----:B------:R-:W2:Y:S02]  /*8ea0*/  @!P0 SYNCS.PHASECHK.TRANS64 P0, [R0+URZ+0xe0], R5 ;  /* 0x0000e005000085a7 */ /* 0x000ea400080010ff */
[----:B--2---:R-:W-:Y:S05]  /*8eb0*/  @!P0 BRA `(.L_x_171) ;  /* 0xfffffffc00f08947 */ /* 0x004fea000383ffff */
[----:B------:R-:W-:Y:S05]  /*8ec0*/  BRA `(.L_x_172) ;  /* 0xffffffa8002c7947 */ /* 0x000fea000383ffff */
.L_x_73:
[----:B------:R-:W-:Y:S07]  /*8ed0*/  MOV R0, UR8 ;  /* 0x0000000800007c02 */ /* 0x000fee0008000f00 */
.L_x_173:
[----:B-1----:R1:W2:Y:S02]  /*8ee0*/  SYNCS.PHASECHK.TRANS64.TRYWAIT P0, [R0+URZ], R5 ;  /* 0x00000005000075a7 */ /* 0x0022a400080011ff */
[----:B--2---:R-:W-:Y:S05]  /*8ef0*/  @!P0 NANOSLEEP.SYNCS 0x989680 ;  /* 0x009896800000895d */ /* 0x004fea0003900000 */
[----:B------:R-:W2:Y:S02]  /*8f00*/  @!P0 SYNCS.PHASECHK.TRANS64 P0, [R0+URZ], R5 ;  /* 0x00000005000085a7 */ /* 0x000ea400080010ff */
[----:B--2---:R-:W-:Y:S05]  /*8f10*/  @!P0 BRA `(.L_x_173) ;  /* 0xfffffffc00f08947 */ /* 0x004fea000383ffff */
[----:B------:R-:W-:Y:S05]  /*8f20*/  BRA `(.L_x_72) ;  /* 0xffffffa800407947 */ /* 0x000fea000383ffff */
.L_x_77:
[----:B-1----:R-:W-:-:S07]  /*8f30*/  MOV R0, UR8 ;  /* 0x0000000800007c02 */ /* 0x002fce0008000f00 */
.L_x_174:
[----:B-1----:R1:W2:Y:S02]  /*8f40*/  SYNCS.PHASECHK.TRANS64.TRYWAIT P0, [R0+URZ], R3 ;  /* 0x00000003000075a7 */ /* 0x0022a400080011ff */
[----:B--2---:R-:W-:Y:S05]  /*8f50*/  @!P0 NANOSLEEP.SYNCS 0x989680 ;  /* 0x009896800000895d */ /* 0x004fea0003900000 */
[----:B------:R-:W2:Y:S02]  /*8f60*/  @!P0 SYNCS.PHASECHK.TRANS64 P0, [R0+URZ], R3 ;  /* 0x00000003000085a7 */ /* 0x000ea400080010ff */
[----:B--2---:R-:W-:Y:S05]  /*8f70*/  @!P0 BRA `(.L_x_174) ;  /* 0xfffffffc00f08947 */ /* 0x004fea000383ffff */
[----:B------:R-:W-:Y:S05]  /*8f80*/  BRA `(.L_x_175) ;  /* 0xffffffac00347947 */ /* 0x000fea000383ffff */
.L_x_78:
[----:B------:R-:W-:-:S07]  /*8f90*/  MOV R0, UR8 ;  /* 0x0000000800007c02 */ /* 0x000fce0008000f00 */
.L_x_176:
[----:B-1----:R1:W2:Y:S02]  /*8fa0*/  SYNCS.PHASECHK.TRANS64.TRYWAIT P0, [R0+URZ], R3 ;  /* 0x00000003000075a7 */ /* 0x0022a400080011ff */
[----:B--2---:R-:W-:Y:S05]  /*8fb0*/  @!P0 NANOSLEEP.SYNCS 0x989680 ;  /* 0x009896800000895d */ /* 0x004fea0003900000 */
[----:B------:R-:W2:Y:S02]  /*8fc0*/  @!P0 SYNCS.PHASECHK.TRANS64 P0, [R0+URZ], R3 ;  /* 0x00000003000085a7 */ /* 0x000ea400080010ff */
[----:B--2---:R-:W-:Y:S05]  /*8fd0*/  @!P0 BRA `(.L_x_176) ;  /* 0xfffffffc00f08947 */ /* 0x004fea000383ffff */
[----:B------:R-:W-:Y:S05]  /*8fe0*/  BRA `(.L_x_177) ;  /* 0xffffffac00407947 */ /* 0x000fea000383ffff */
.L_x_79:
[----:B------:R-:W-:-:S07]  /*8ff0*/  MOV R0, UR8 ;  /* 0x0000000800007c02 */ /* 0x000fce0008000f00 */
.L_x_178:
[----:B-1----:R1:W2:Y:S02]  /*9000*/  SYNCS.PHASECHK.TRANS64.TRYWAIT P0, [R0+URZ], R3 ;  /* 0x00000003000075a7 */ /* 0x0022a400080011ff */
[----:B--2---:R-:W-:Y:S05]  /*9010*/  @!P0 NANOSLEEP.SYNCS 0x989680 ;  /* 0x009896800000895d */ /* 0x004fea0003900000 */
[----:B------:R-:W2:Y:S02]  /*9020*/  @!P0 SYNCS.PHASECHK.TRANS64 P0, [R0+URZ], R3 ;  /* 0x00000003000085a7 */ /* 0x000ea400080010ff */
[----:B--2---:R-:W-:Y:S05]  /*9030*/  @!P0 BRA `(.L_x_178) ;  /* 0xfffffffc00f08947 */ /* 0x004fea000383ffff */
[----:B------:R-:W-:Y:S05]  /*9040*/  BRA `(.L_x_179) ;  /* 0xffffffac004c7947 */ /* 0x000fea000383ffff */
.L_x_82:
[----:B------:R-:W-:-:S07]  /*9050*/  MOV R0, UR7 ;  /* 0x0000000700007c02 */ /* 0x000fce0008000f00 */
.L_x_180:
[----:B-1----:R1:W2:Y:S02]  /*9060*/  SYNCS.PHASECHK.TRANS64.TRYWAIT P1, [R0+URZ+0x120], R3 ;  /* 0x00012003000075a7 */ /* 0x0022a400080211ff */
[----:B--2---:R-:W-:Y:S05]  /*9070*/  @!P1 NANOSLEEP.SYNCS 0x989680 ;  /* 0x009896800000995d */ /* 0x004fea0003900000 */
[----:B------:R-:W2:Y:S02]  /*9080*/  @!P1 SYNCS.PHASECHK.TRANS64 P1, [R0+URZ+0x120], R3 ;  /* 0x00012003000095a7 */ /* 0x000ea400080210ff */
[----:B--2---:R-:W-:Y:S05]  /*9090*/  @!P1 BRA `(.L_x_180) ;  /* 0xfffffffc00f09947 */ /* 0x004fea000383ffff */
[----:B------:R-:W-:Y:S05]  /*90a0*/  BRA `(.L_x_181) ;  /* 0xffffffac00987947 */ /* 0x000fea000383ffff */
.L_x_87:
[----:B--2---:R2:W4:Y:S02]  /*90b0*/  SYNCS.PHASECHK.TRANS64.TRYWAIT P0, [R0+URZ+0xa0], R3 ;  /* 0x0000a003000075a7 */ /* 0x00452400080011ff */
[----:B----4-:R-:W-:Y:S05]  /*90c0*/  @!P0 NANOSLEEP.SYNCS 0x989680 ;  /* 0x009896800000895d */ /* 0x010fea0003900000 */
[----:B------:R-:W4:Y:S02]  /*90d0*/  @!P0 SYNCS.PHASECHK.TRANS64 P0, [R0+URZ+0xa0], R3 ;  /* 0x0000a003000085a7 */ /* 0x000f2400080010ff */
[----:B----4-:R-:W-:Y:S05]  /*90e0*/  @!P0 BRA `(.L_x_87) ;  /* 0xfffffffc00f08947 */ /* 0x010fea000383ffff */
[----:B------:R-:W-:Y:S05]  /*90f0*/  BRA `(.L_x_182) ;  /* 0xffffffb000ac7947 */ /* 0x000fea000383ffff */
.L_x_90:
[----:B------:R-:W-:Y:S07]  /*9100*/  MOV R0, UR7 ;  /* 0x0000000700007c02 */ /* 0x000fee0008000f00 */
.L_x_183:
[----:B--2---:R2:W4:Y:S02]  /*9110*/  SYNCS.PHASECHK.TRANS64.TRYWAIT P0, [R0+URZ+0x98], R3 ;  /* 0x00009803000075a7 */ /* 0x00452400080011ff */
[----:B----4-:R-:W-:Y:S05]  /*9120*/  @!P0 NANOSLEEP.SYNCS 0x989680 ;  /* 0x009896800000895d */ /* 0x010fea0003900000 */
[----:B------:R-:W4:Y:S02]  /*9130*/  @!P0 SYNCS.PHASECHK.TRANS64 P0, [R0+URZ+0x98], R3 ;  /* 0x00009803000085a7 */ /* 0x000f2400080010ff */
[----:B----4-:R-:W-:Y:S05]  /*9140*/  @!P0 BRA `(.L_x_183) ;  /* 0xfffffffc00f08947 */ /* 0x010fea000383ffff */
[----:B------:R-:W-:Y:S05]  /*9150*/  BRA `(.L_x_89) ;  /* 0xffffffb4008c7947 */ /* 0x000fea000383ffff */
.L_x_93:
[----:B------:R-:W-:Y:S07]  /*9160*/  MOV R3, UR7 ;  /* 0x0000000700037c02 */ /* 0x000fee0008000f00 */
.L_x_184:
[----:B-1----:R1:W2:Y:S02]  /*9170*/  SYNCS.PHASECHK.TRANS64.TRYWAIT P0, [R3+URZ+0x70], R12 ;  /* 0x0000700c030075a7 */ /* 0x0022a400080011ff */
[----:B--2---:R-:W-:Y:S05]  /*9180*/  @!P0 NANOSLEEP.SYNCS 0x989680 ;  /* 0x009896800000895d */ /* 0x004fea0003900000 */
[----:B------:R-:W2:Y:S02]  /*9190*/  @!P0 SYNCS.PHASECHK.TRANS64 P0, [R3+URZ+0x70], R12 ;  /* 0x0000700c030085a7 */ /* 0x000ea400080010ff */
[----:B--2---:R-:W-:Y:S05]  /*91a0*/  @!P0 BRA `(.L_x_184) ;  /* 0xfffffffc00f08947 */ /* 0x004fea000383ffff */
[----:B------:R-:W-:Y:S05]  /*91b0*/  BRA `(.L_x_185) ;  /* 0xffffffb800047947 */ /* 0x000fea000383ffff */
.L_x_94:
[----:B-1----:R-:W-:Y:S07]  /*91c0*/  MOV R3, UR7 ;  /* 0x0000000700037c02 */ /* 0x002fee0008000f00 */
.L_x_186:
[----:B-1----:R1:W2:Y:S02]  /*91d0*/  SYNCS.PHASECHK.TRANS64.TRYWAIT P0, [R3+URZ+0x78], R12 ;  /* 0x0000780c030075a7 */ /* 0x0022a400080011ff */
[----:B--2---:R-:W-:Y:S05]  /*91e0*/  @!P0 NANOSLEEP.SYNCS 0x989680 ;  /* 0x009896800000895d */ /* 0x004fea0003900000 */
[----:B------:R-:W2:Y:S02]  /*91f0*/  @!P0 SYNCS.PHASECHK.TRANS64 P0, [R3+URZ+0x78], R12 ;  /* 0x0000780c030085a7 */ /* 0x000ea400080010ff */
[----:B--2---:R-:W-:Y:S05]  /*9200*/  @!P0 BRA `(.L_x_186) ;  /* 0xfffffffc00f08947 */ /* 0x004fea000383ffff */
[----:B------:R-:W-:Y:S05]  /*9210*/  BRA `(.L_x_187) ;  /* 0xffffffb800607947 */ /* 0x000fea000383ffff */
.L_x_95:
[----:B-1----:R-:W-:Y:S07]  /*9220*/  MOV R3, UR7 ;  /* 0x0000000700037c02 */ /* 0x002fee0008000f00 */
.L_x_188:
[----:B-1----:R1:W2:Y:S02]  /*9230*/  SYNCS.PHASECHK.TRANS64.TRYWAIT P0, [R3+URZ+0x80], R12 ;  /* 0x0000800c030075a7 */ /* 0x0022a400080011ff */
[----:B--2---:R-:W-:Y:S05]  /*9240*/  @!P0 NANOSLEEP.SYNCS 0x989680 ;  /* 0x009896800000895d */ /* 0x004fea0003900000 */
[----:B------:R-:W2:Y:S02]  /*9250*/  @!P0 SYNCS.PHASECHK.TRANS64 P0, [R3+URZ+0x80], R12 ;  /* 0x0000800c030085a7 */ /* 0x000ea400080010ff */
[----:B--2---:R-:W-:Y:S05]  /*9260*/  @!P0 BRA `(.L_x_188) ;  /* 0xfffffffc00f08947 */ /* 0x004fea000383ffff */
[----:B------:R-:W-:Y:S05]  /*9270*/  BRA `(.L_x_189) ;  /* 0xffffffb800bc7947 */ /* 0x000fea000383ffff */
.L_x_96:
[----:B------:R-:W-:Y:S07]  /*9280*/  MOV R3, UR7 ;  /* 0x0000000700037c02 */ /* 0x000fee0008000f00 */
.L_x_190:
[----:B-1----:R1:W2:Y:S02]  /*9290*/  SYNCS.PHASECHK.TRANS64.TRYWAIT P0, [R3+URZ+0x88], R12 ;  /* 0x0000880c030075a7 */ /* 0x0022a400080011ff */
[----:B--2---:R-:W-:Y:S05]  /*92a0*/  @!P0 NANOSLEEP.SYNCS 0x989680 ;  /* 0x009896800000895d */ /* 0x004fea0003900000 */
[----:B------:R-:W2:Y:S02]  /*92b0*/  @!P0 SYNCS.PHASECHK.TRANS64 P0, [R3+URZ+0x88], R12 ;  /* 0x0000880c030085a7 */ /* 0x000ea400080010ff */
[----:B--2---:R-:W-:Y:S05]  /*92c0*/  @!P0 BRA `(.L_x_190) ;  /* 0xfffffffc00f08947 */ /* 0x004fea000383ffff */
[----:B------:R-:W-:Y:S05]  /*92d0*/  BRA `(.L_x_191) ;  /* 0xffffffbc005c7947 */ /* 0x000fea000383ffff */
.L_x_98:
[----:B------:R-:W-:-:S07]  /*92e0*/  MOV R0, UR7 ;  /* 0x0000000700007c02 */ /* 0x000fce0008000f00 */
.L_x_192:
[----:B-1----:R1:W4:Y:S02]  /*92f0*/  SYNCS.PHASECHK.TRANS64.TRYWAIT P0, [R0+URZ+0x70], R3 ;  /* 0x00007003000075a7 */ /* 0x00232400080011ff */
[----:B----4-:R-:W-:Y:S05]  /*9300*/  @!P0 NANOSLEEP.SYNCS 0x989680 ;  /* 0x009896800000895d */ /* 0x010fea0003900000 */
[----:B------:R-:W4:Y:S02]  /*9310*/  @!P0 SYNCS.PHASECHK.TRANS64 P0, [R0+URZ+0x70], R3 ;  /* 0x00007003000085a7 */ /* 0x000f2400080010ff */
[----:B----4-:R-:W-:Y:S05]  /*9320*/  @!P0 BRA `(.L_x_192) ;  /* 0xfffffffc00f08947 */ /* 0x010fea000383ffff */
[----:B------:R-:W-:Y:S05]  /*9330*/  BRA `(.L_x_193) ;  /* 0xffffffbc00e47947 */ /* 0x000fea000383ffff */
.L_x_99:
[----:B-1----:R-:W-:-:S07]  /*9340*/  MOV R0, UR7 ;  /* 0x0000000700007c02 */ /* 0x002fce0008000f00 */
.L_x_194:
[----:B-1----:R1:W4:Y:S02]  /*9350*/  SYNCS.PHASECHK.TRANS64.TRYWAIT P0, [R0+URZ+0x78], R3 ;  /* 0x00007803000075a7 */ /* 0x00232400080011ff */
[----:B----4-:R-:W-:Y:S05]  /*9360*/  @!P0 NANOSLEEP.SYNCS 0x989680 ;  /* 0x009896800000895d */ /* 0x010fea0003900000 */
[----:B------:R-:W4:Y:S02]  /*9370*/  @!P0 SYNCS.PHASECHK.TRANS64 P0, [R0+URZ+0x78], R3 ;  /* 0x00007803000085a7 */ /* 0x000f2400080010ff */
[----:B----4-:R-:W-:Y:S05]  /*9380*/  @!P0 BRA `(.L_x_194) ;  /* 0xfffffffc00f08947 */ /* 0x010fea000383ffff */
[----:B------:R-:W-:Y:S05]  /*9390*/  BRA `(.L_x_195) ;  /* 0xffffffbc00d47947 */ /* 0x000fea000383ffff */
.L_x_100:
[----:B-1----:R-:W-:-:S07]  /*93a0*/  MOV R0, UR7 ;  /* 0x0000000700007c02 */ /* 0x002fce0008000f00 */
.L_x_196:
[----:B-1----:R1:W4:Y:S02]  /*93b0*/  SYNCS.PHASECHK.TRANS64.TRYWAIT P0, [R0+URZ+0x80], R3 ;  /* 0x00008003000075a7 */ /* 0x00232400080011ff */
[----:B----4-:R-:W-:Y:S05]  /*93c0*/  @!P0 NANOSLEEP.SYNCS 0x989680 ;  /* 0x009896800000895d */ /* 0x010fea0003900000 */
[----:B------:R-:W4:Y:S02]  /*93d0*/  @!P0 SYNCS.PHASECHK.TRANS64 P0, [R0+URZ+0x80], R3 ;  /* 0x00008003000085a7 */ /* 0x000f2400080010ff */
[----:B----4-:R-:W-:Y:S05]  /*93e0*/  @!P0 BRA `(.L_x_196) ;  /* 0xfffffffc00f08947 */ /* 0x010fea000383ffff */
[----:B------:R-:W-:Y:S05]  /*93f0*/  BRA `(.L_x_197) ;  /* 0xffffffbc00c47947 */ /* 0x000fea000383ffff */
.L_x_102:
[----:B--2---:R2:W3:Y:S02]  /*9400*/  SYNCS.PHASECHK.TRANS64.TRYWAIT P0, [R0+URZ+0xa0], R3 ;  /* 0x0000a003000075a7 */ /* 0x0044e400080011ff */
[----:B---3--:R-:W-:Y:S05]  /*9410*/  @!P0 NANOSLEEP.SYNCS 0x989680 ;  /* 0x009896800000895d */ /* 0x008fea0003900000 */
[----:B------:R-:W3:Y:S02]  /*9420*/  @!P0 SYNCS.PHASECHK.TRANS64 P0, [R0+URZ+0xa0], R3 ;  /* 0x0000a003000085a7 */ /* 0x000ee400080010ff */
[----:B---3--:R-:W-:Y:S05]  /*9430*/  @!P0 BRA `(.L_x_102) ;  /* 0xfffffffc00f08947 */ /* 0x008fea000383ffff */
[----:B------:R-:W-:Y:S05]  /*9440*/  BRA `(.L_x_198) ;  /* 0xffffffc000947947 */ /* 0x000fea000383ffff */
.L_x_113:
[----:B-1----:R-:W-:Y:S04]  /*9450*/  MOV R0, UR48 ;  /* 0x0000003000007c02 */ /* 0x002fe80008000f00 */
[----:B------:R1:W3:Y:S03]  /*9460*/  SYNCS.PHASECHK.TRANS64.TRYWAIT P1, [R0+URZ+0x50], R5 ;  /* 0x00005005000075a7 */ /* 0x0002e600080211ff */
[----:B---3--:R-:W-:Y:S05]  /*9470*/  @!P1 NANOSLEEP.SYNCS 0x989680 ;  /* 0x009896800000995d */ /* 0x008fea0003900000 */
[----:B------:R-:W3:Y:S02]  /*9480*/  @!P1 SYNCS.PHASECHK.TRANS64 P1, [R0+URZ+0x50], R5 ;  /* 0x00005005000095a7 */ /* 0x000ee400080210ff */
[----:B---3--:R-:W-:Y:S05]  /*9490*/  @!P1 BRA `(.L_x_113) ;  /* 0xfffffffc00ec9947 */ /* 0x008fea000383ffff */
[----:B------:R-:W-:Y:S05]  /*94a0*/  BRA `(.L_x_112) ;  /* 0xffffffcc009c7947 */ /* 0x000fea000383ffff */
.L_x_115:
[----:B-1----:R1:W4:Y:S02]  /*94b0*/  SYNCS.PHASECHK.TRANS64.TRYWAIT P0, [R74+URZ+0xc0], R3 ;  /* 0x0000c0034a0075a7 */ /* 0x00232400080011ff */
[----:B----4-:R-:W-:Y:S05]  /*94c0*/  @!P0 NANOSLEEP.SYNCS 0x989680 ;  /* 0x009896800000895d */ /* 0x010fea0003900000 */
[----:B------:R-:W4:Y:S02]  /*94d0*/  @!P0 SYNCS.PHASECHK.TRANS64 P0, [R74+URZ+0xc0], R3 ;  /* 0x0000c0034a0085a7 */ /* 0x000f2400080010ff */
[----:B----4-:R-:W-:Y:S05]  /*94e0*/  @!P0 BRA `(.L_x_115) ;  /* 0xfffffffc00f08947 */ /* 0x010fea000383ffff */
[----:B------:R-:W-:Y:S05]  /*94f0*/  BRA `(.L_x_114) ;  /* 0xffffffcc00bc7947 */ /* 0x000fea000383ffff */
.L_x_124:
[----:B--2---:R2:W3:Y:S02]  /*9500*/  SYNCS.PHASECHK.TRANS64.TRYWAIT P0, [R3+URZ+0x50], R0 ;  /* 0x00005000030075a7 */ /* 0x0044e400080011ff */
[----:B---3--:R-:W-:Y:S05]  /*9510*/  @!P0 NANOSLEEP.SYNCS 0x989680 ;  /* 0x009896800000895d */ /* 0x008fea0003900000 */
[----:B------:R-:W3:Y:S02]  /*9520*/  @!P0 SYNCS.PHASECHK.TRANS64 P0, [R3+URZ+0x50], R0 ;  /* 0x00005000030085a7 */ /* 0x000ee400080010ff */
[----:B---3--:R-:W-:Y:S05]  /*9530*/  @!P0 BRA `(.L_x_124) ;  /* 0xfffffffc00f08947 */ /* 0x008fea000383ffff */
[----:B------:R-:W-:Y:S05]  /*9540*/  BRA `(.L_x_123) ;  /* 0xffffffd400c87947 */ /* 0x000fea000383ffff */
.L_x_132:
[----:B--2---:R2:W3:Y:S02]  /*9550*/  SYNCS.PHASECHK.TRANS64.TRYWAIT P0, [R83+URZ+0x50], R4 ;  /* 0x00005004530075a7 */ /* 0x0044e400080011ff */
[----:B---3--:R-:W-:Y:S05]  /*9560*/  @!P0 NANOSLEEP.SYNCS 0x989680 ;  /* 0x009896800000895d */ /* 0x008fea0003900000 */
[----:B------:R-:W3:Y:S02]  /*9570*/  @!P0 SYNCS.PHASECHK.TRANS64 P0, [R83+URZ+0x50], R4 ;  /* 0x00005004530085a7 */ /* 0x000ee400080010ff */
[----:B---3--:R-:W-:Y:S05]  /*9580*/  @!P0 BRA `(.L_x_132) ;  /* 0xfffffffc00f08947 */ /* 0x008fea000383ffff */
[----:B------:R-:W-:Y:S05]  /*9590*/  BRA `(.L_x_131) ;  /* 0xffffffdc00e47947 */ /* 0x000fea000383ffff */
.L_x_140:
[----:B--2---:R2:W3:Y:S02]  /*95a0*/  SYNCS.PHASECHK.TRANS64.TRYWAIT P0, [R88+URZ+0x50], R3 ;  /* 0x00005003580075a7 */ /* 0x0044e400080011ff */
[----:B---3--:R-:W-:Y:S05]  /*95b0*/  @!P0 NANOSLEEP.SYNCS 0x989680 ;  /* 0x009896800000895d */ /* 0x008fea0003900000 */
[----:B------:R-:W3:Y:S02]  /*95c0*/  @!P0 SYNCS.PHASECHK.TRANS64 P0, [R88+URZ+0x50], R3 ;  /* 0x00005003580085a7 */ /* 0x000ee400080010ff */
[----:B---3--:R-:W-:Y:S05]  /*95d0*/  @!P0 BRA `(.L_x_140) ;  /* 0xfffffffc00f08947 */ /* 0x008fea000383ffff */
[----:B------:R-:W-:Y:S05]  /*95e0*/  BRA `(.L_x_139) ;  /* 0xffffffe800007947 */ /* 0x000fea000383ffff */
        .weak           $__internal_0_$__cuda_sm10x_tcgen05_guardrail_trap_col_being_dealloced_not_returned_by_alloc
        .type           $__internal_0_$__cuda_sm10x_tcgen05_guardrail_trap_col_being_dealloced_not_returned_by_alloc,@function
        .size           $__internal_0_$__cuda_sm10x_tcgen05_guardrail_trap_col_being_dealloced_not_returned_by_alloc,($__internal_1_$__cuda_sm10x_tcgen05_guardrail_trap_phase_invalid_during_alloc - $__internal_0_$__cuda_sm10x_tcgen05_guardrail_trap_col_being_dealloced_not_returned_by_alloc)
$__internal_0_$__cuda_sm10x_tcgen05_guardrail_trap_col_being_dealloced_not_returned_by_alloc:
[----:B------:R-:W-:Y:S05]  /*95f0*/  BPT.TRAP 0x1 ;  /* 0x000000040000795c */ /* 0x000fea0000300000 */
[----:B------:R-:W-:-:S04]  /*9600*/  HFMA2 R3, -RZ, RZ, 0, 0 ;  /* 0x00000000ff037431 */ /* 0x000fc800000001ff */
[----:B------:R-:W-:Y:S05]  /*9610*/  RET.REL.NODEC R2 `(_ZN7cutlass13device_kernelINS_4gemm6kernel13GemmUniversalIN4cute5tupleIJiiiiEEENS1_10collective13CollectiveMmaINS1_35MainloopSm100TmaUmmaWarpSpecializedILi5ELi2ELi4ENS5_IJNS4_1CILi2EEENSA_ILi1EEESC_EEEEENS5_IJNSA_ILi128EEESF_NSA_ILi64EEEEEENS_6half_tENS5_IJSC_llEEESI_SJ_NS4_8TiledMMAINS4_8MMA_AtomIJNS4_26SM100_MMA_F16BF16_2x1SM_SSISI_SI_fLi128ELi128ELNS4_4UMMA5MajorE1ELSO_1ELNSN_7ScaleInE0ELSP_0EEEEEENS4_6LayoutINS5_IJSC_SC_SC_EEENS5_IJNSA_ILi0EEESU_SU_EEEEENS5_IJNS4_10UnderscoreESX_SX_EEEEENS4_18SM100_TMA_2SM_LOADENS4_14ComposedLayoutINS4_7SwizzleILi3ELi4ELi3EEENS4_18smem_ptr_flag_bitsILi16EEENSS_INS5_IJSG_NSA_ILi8EEEEEENS5_IJSC_SG_EEEEEEEvNS4_8identityES10_S1A_vS1B_EENS_8epilogue10collective18CollectiveEpilogueINS1D_23Sm100TmaWarpSpecializedILi4ELi2ELi16ELb1ELb0EEEJNS5_IJSG_SF_SG_EEENS5_IJNSS_ISG_SC_EENSS_INS5_IJNSA_ILi16EEESB_EEES18_EEEEESI_NS5_IJlSC_lEEESI_S1O_NS1D_6fusion15FusionCallbacksIS1H_NS1P_17LinearCombinationISI_fSI_fLNS_15FloatRoundStyleE2EEES1I_S1N_JEEENS4_5SM1004TMEM4LOAD26SM100_TMEM_LOAD_32dp32b16xENS4_13SM90_TMA_LOADENS11_INS12_ILi1ELi4ELi3EEES15_NSS_INS5_IJS16_S1K_EEENS5_IJS1K_SC_EEEEEEENS4_39AutoVectorizingCopyWithAssumedAlignmentILi128EEENS4_14SM90_TMA_STOREES24_S26_S26_EEEvvEEEEvNT_6ParamsE) ;  /* 0xffffff6802787950 */ /* 0x000fea0003c3ffff */
        .weak           $__internal_1_$__cuda_sm10x_tcgen05_guardrail_trap_phase_invalid_during_alloc
        .type           $__internal_1_$__cuda_sm10x_tcgen05_guardrail_trap_phase_invalid_during_alloc,@function
        .size           $__internal_1_$__cuda_sm10x_tcgen05_guardrail_trap_phase_invalid_during_alloc,($__internal_2_$__cuda_sm10x_tcgen05_guardrail_trap_unallocated_columns_being_dealloced - $__internal_1_$__cuda_sm10x_tcgen05_guardrail_trap_phase_invalid_during_alloc)
$__internal_1_$__cuda_sm10x_tcgen05_guardrail_trap_phase_invalid_during_alloc:
[----:B------:R-:W-:Y:S05]  /*9620*/  BPT.TRAP 0x1 ;  /* 0x000000040000795c */ /* 0x000fea0000300000 */
[----:B------:R-:W-:-:S04]  /*9630*/  MOV R3, 0x0 ;  /* 0x0000000000037802 */ /* 0x000fc80000000f00 */
[----:B------:R-:W-:Y:S05]  /*9640*/  RET.REL.NODEC R2 `(_ZN7cutlass13device_kernelINS_4gemm6kernel13GemmUniversalIN4cute5tupleIJiiiiEEENS1_10collective13CollectiveMmaINS1_35MainloopSm100TmaUmmaWarpSpecializedILi5ELi2ELi4ENS5_IJNS4_1CILi2EEENSA_ILi1EEESC_EEEEENS5_IJNSA_ILi128EEESF_NSA_ILi64EEEEEENS_6half_tENS5_IJSC_llEEESI_SJ_NS4_8TiledMMAINS4_8MMA_AtomIJNS4_26SM100_MMA_F16BF16_2x1SM_SSISI_SI_fLi128ELi128ELNS4_4UMMA5MajorE1ELSO_1ELNSN_7ScaleInE0ELSP_0EEEEEENS4_6LayoutINS5_IJSC_SC_SC_EEENS5_IJNSA_ILi0EEESU_SU_EEEEENS5_IJNS4_10UnderscoreESX_SX_EEEEENS4_18SM100_TMA_2SM_LOADENS4_14ComposedLayoutINS4_7SwizzleILi3ELi4ELi3EEENS4_18smem_ptr_flag_bitsILi16EEENSS_INS5_IJSG_NSA_ILi8EEEEEENS5_IJSC_SG_EEEEEEEvNS4_8identityES10_S1A_vS1B_EENS_8epilogue10collective18CollectiveEpilogueINS1D_23Sm100TmaWarpSpecializedILi4ELi2ELi16ELb1ELb0EEEJNS5_IJSG_SF_SG_EEENS5_IJNSS_ISG_SC_EENSS_INS5_IJNSA_ILi16EEESB_EEES18_EEEEESI_NS5_IJlSC_lEEESI_S1O_NS1D_6fusion15FusionCallbacksIS1H_NS1P_17LinearCombinationISI_fSI_fLNS_15FloatRoundStyleE2EEES1I_S1N_JEEENS4_5SM1004TMEM4LOAD26SM100_TMEM_LOAD_32dp32b16xENS4_13SM90_TMA_LOADENS11_INS12_ILi1ELi4ELi3EEES15_NSS_INS5_IJS16_S1K_EEENS5_IJS1K_SC_EEEEEEENS4_39AutoVectorizingCopyWithAssumedAlignmentILi128EEENS4_14SM90_TMA_STOREES24_S26_S26_EEEvvEEEEvNT_6ParamsE) ;  /* 0xffffff68026c7950 */ /* 0x000fea0003c3ffff */
        .weak           $__internal_2_$__cuda_sm10x_tcgen05_guardrail_trap_unallocated_columns_being_dealloced
        .type           $__internal_2_$__cuda_sm10x_tcgen05_guardrail_trap_unallocated_columns_being_dealloced,@function
        .size           $__internal_2_$__cuda_sm10x_tcgen05_guardrail_trap_unallocated_columns_being_dealloced,(.L_x_200 - $__internal_2_$__cuda_sm10x_tcgen05_guardrail_trap_unallocated_columns_being_dealloced)
$__internal_2_$__cuda_sm10x_tcgen05_guardrail_trap_unallocated_columns_being_dealloced:
[----:B------:R-:W-:Y:S05]  /*9650*/  BPT.TRAP 0x1 ;  /* 0x000000040000795c */ /* 0x000fea0000300000 */
[----:B------:R-:W-:-:S04]  /*9660*/  HFMA2 R3, -RZ, RZ, 0, 0 ;  /* 0x00000000ff037431 */ /* 0x000fc800000001ff */
[----:B------:R-:W-:Y:S05]  /*9670*/  RET.REL.NODEC R2 `(_ZN7cutlass13device_kernelINS_4gemm6kernel13GemmUniversalIN4cute5tupleIJiiiiEEENS1_10collective13CollectiveMmaINS1_35MainloopSm100TmaUmmaWarpSpecializedILi5ELi2ELi4ENS5_IJNS4_1CILi2EEENSA_ILi1EEESC_EEEEENS5_IJNSA_ILi128EEESF_NSA_ILi64EEEEEENS_6half_tENS5_IJSC_llEEESI_SJ_NS4_8TiledMMAINS4_8MMA_AtomIJNS4_26SM100_MMA_F16BF16_2x1SM_SSISI_SI_fLi128ELi128ELNS4_4UMMA5MajorE1ELSO_1ELNSN_7ScaleInE0ELSP_0EEEEEENS4_6LayoutINS5_IJSC_SC_SC_EEENS5_IJNSA_ILi0EEESU_SU_EEEEENS5_IJNS4_10UnderscoreESX_SX_EEEEENS4_18SM100_TMA_2SM_LOADENS4_14ComposedLayoutINS4_7SwizzleILi3ELi4ELi3EEENS4_18smem_ptr_flag_bitsILi16EEENSS_INS5_IJSG_NSA_ILi8EEEEEENS5_IJSC_SG_EEEEEEEvNS4_8identityES10_S1A_vS1B_EENS_8epilogue10collective18CollectiveEpilogueINS1D_23Sm100TmaWarpSpecializedILi4ELi2ELi16ELb1ELb0EEEJNS5_IJSG_SF_SG_EEENS5_IJNSS_ISG_SC_EENSS_INS5_IJNSA_ILi16EEESB_EEES18_EEEEESI_NS5_IJlSC_lEEESI_S1O_NS1D_6fusion15FusionCallbacksIS1H_NS1P_17LinearCombinationISI_fSI_fLNS_15FloatRoundStyleE2EEES1I_S1N_JEEENS4_5SM1004TMEM4LOAD26SM100_TMEM_LOAD_32dp32b16xENS4_13SM90_TMA_LOADENS11_INS12_ILi1ELi4ELi3EEES15_NSS_INS5_IJS16_S1K_EEENS5_IJS1K_SC_EEEEEEENS4_39AutoVectorizingCopyWithAssumedAlignmentILi128EEENS4_14SM90_TMA_STOREES24_S26_S26_EEEvvEEEEvNT_6ParamsE) ;  /* 0xffffff6802607950 */ /* 0x000fea0003c3ffff */
.L_x_199:
[----:B------:R-:W-:-:S00]  /*9680*/  BRA `(.L_x_199) ;  /* 0xfffffffc00fc7947 */ /* 0x000fc0000383ffff */
[----:B------:R-:W-:-:S00]  /*9690*/  NOP ;  /* 0x0000000000007918 */ /* 0x000fc00000000000 */
        /* <DEDUP_REMOVED lines=14> */
.L_x_200:


//--------------------- .nv.global.init           --------------------------
	.section	.nv.global.init,"aw",@progbits
.nv.global.init:
	.type		$str$27,@object
	.size		$str$27,($str$28 - $str$27)
$str$27:
        /*0000*/ 	.byte	0x28, 0x61, 0x64, 0x64, 0x72, 0x65, 0x73, 0x73, 0x20, 0x26, 0x20, 0x6d, 0x61, 0x73, 0x6b, 0x29
        /*0010*/ 	.byte	0x20, 0x3d, 0x3d, 0x20, 0x30, 0x00
	.type		$str$28,@object
	.size		$str$28,($str$26 - $str$28)
$str$28:
        /*0016*/ 	.byte	0x2f, 0x74, 0x6d, 0x70, 0x2f, 0x63, 0x75, 0x74, 0x6c, 0x61, 0x73, 0x73, 0x5f, 0x73, 0x77, 0x65
        /*0026*/ 	.byte	0x65, 0x70, 0x5f, 0x73, 0x72, 0x63, 0x2f, 0x69, 0x6e, 0x63, 0x6c, 0x75, 0x64, 0x65, 0x2f, 0x63
        /*0036*/ 	.byte	0x75, 0x74, 0x65, 0x2f, 0x70, 0x6f, 0x69, 0x6e, 0x74, 0x65, 0x72, 0x5f, 0x66, 0x6c, 0x61, 0x67
        /*0046*/ 	.byte	0x67, 0x65, 0x64, 0x2e, 0x68, 0x70, 0x70, 0x00
	.type		$str$26,@object
	.size		$str$26,($str$25 - $str$26)
$str$26:
        /*004e*/ 	.byte	0x2f, 0x74, 0x6d, 0x70, 0x2f, 0x63, 0x75, 0x74, 0x6c, 0x61, 0x73, 0x73, 0x5f, 0x73, 0x77, 0x65
        /*005e*/ 	.byte	0x65, 0x70, 0x5f, 0x73, 0x72, 0x63, 0x2f, 0x69, 0x6e, 0x63, 0x6c, 0x75, 0x64, 0x65, 0x2f, 0x63
        /*006e*/ 	.byte	0x75, 0x74, 0x65, 0x2f, 0x61, 0x74, 0x6f, 0x6d, 0x2f, 0x63, 0x6f, 0x70, 0x79, 0x5f, 0x74, 0x72
        /*007e*/ 	.byte	0x61, 0x69, 0x74, 0x73, 0x5f, 0x73, 0x6d, 0x31, 0x30, 0x30, 0x2e, 0x68, 0x70, 0x70, 0x00
	.type		$str$25,@object
	.size		$str$25,(__unnamed_1 - $str$25)
$str$25:
        /*008d*/ 	.byte	0x28, 0x28, 0x75, 0x69, 0x6e, 0x74, 0x33, 0x32, 0x5f, 0x74, 0x28, 0x74, 0x68, 0x72, 0x65, 0x61
        /*009d*/ 	.byte	0x64, 0x49, 0x64, 0x78, 0x2e, 0x78, 0x29, 0x20, 0x2f, 0x20, 0x33, 0x32, 0x29, 0x20, 0x25, 0x20
        /*00ad*/ 	.byte	0x34, 0x29, 0x20, 0x3d, 0x3d, 0x20, 0x28, 0x28, 0x28, 0x74, 0x6d, 0x65, 0x6d, 0x5f, 0x61, 0x64
        /*00bd*/ 	.byte	0x64, 0x72, 0x20, 0x3e, 0x3e, 0x20, 0x31, 0x36, 0x29, 0x20, 0x2f, 0x20, 0x33, 0x32, 0x29, 0x20
        /*00cd*/ 	.byte	0x25, 0x20, 0x34, 0x29, 0x00
	.type		__unnamed_1,@object
	.size		__unnamed_1,(__unnamed_2 - __unnamed_1)
__unnamed_1:
        /*00d2*/ 	.byte	0x61, 0x75, 0x74, 0x6f, 0x20, 0x63, 0x75, 0x74, 0x65, 0x3a, 0x3a, 0x61, 0x73, 0x5f, 0x70, 0x6f
        /* <DEDUP_REMOVED lines=24> */
        /*0262*/ 	.byte	0x34, 0x38, 0x3e, 0x3e, 0x3e, 0x3e, 0x5d, 0x00
	.type		__unnamed_2,@object
	.size		__unnamed_2,(.L_2 - __unnamed_2)
__unnamed_2:
        /* <DEDUP_REMOVED lines=40> */
        /*04ea*/ 	.byte	0x3a, 0x3a, 0x43, 0x3c, 0x30, 0x3e, 0x3e, 0x3e, 0x3e, 0x5d, 0x00
.L_2:


//--------------------- .nv.shared._ZN7cutlass13device_kernelINS_4gemm6kernel13GemmUniversalIN4cute5tupleIJiiiiEEENS1_10collective13CollectiveMmaINS1_35MainloopSm100TmaUmmaWarpSpecializedILi5ELi2ELi4ENS5_IJNS4_1CILi2EEENSA_ILi1EEESC_EEEEENS5_IJNSA_ILi128EEESF_NSA_ILi64EEEEEENS_6half_tENS5_IJSC_llEEESI_SJ_NS4_8TiledMMAINS4_8MMA_AtomIJNS4_26SM100_MMA_F16BF16_2x1SM_SSISI_SI_fLi128ELi128ELNS4_4UMMA5MajorE1ELSO_1ELNSN_7ScaleInE0ELSP_0EEEEEENS4_6LayoutINS5_IJSC_SC_SC_EEENS5_IJNSA_ILi0EEESU_SU_EEEEENS5_IJNS4_10UnderscoreESX_SX_EEEEENS4_18SM100_TMA_2SM_LOADENS4_14ComposedLayoutINS4_7SwizzleILi3ELi4ELi3EEENS4_18smem_ptr_flag_bitsILi16EEENSS_INS5_IJSG_NSA_ILi8EEEEEENS5_IJSC_SG_EEEEEEEvNS4_8identityES10_S1A_vS1B_EENS_8epilogue10collective18CollectiveEpilogueINS1D_23Sm100TmaWarpSpecializedILi4ELi2ELi16ELb1ELb0EEEJNS5_IJSG_SF_SG_EEENS5_IJNSS_ISG_SC_EENSS_INS5_IJNSA_ILi16EEESB_EEES18_EEEEESI_NS5_IJlSC_lEEESI_S1O_NS1D_6fusion15FusionCallbacksIS1H_NS1P_17LinearCombinationISI_fSI_fLNS_15FloatRoundStyleE2EEES1I_S1N_JEEENS4_5SM1004TMEM4LOAD26SM100_TMEM_LOAD_32dp32b16xENS4_13SM90_TMA_LOADENS11_INS12_ILi1ELi4ELi3EEES15_NSS_INS5_IJS16_S1K_EEENS5_IJS1K_SC_EEEEEEENS4_39AutoVectorizingCopyWithAssumedAlignmentILi128EEENS4_14SM90_TMA_STOREES24_S26_S26_EEEvvEEEEvNT_6ParamsE --------------------------
	.section	.nv.shared._ZN7cutlass13device_kernelINS_4gemm6kernel13GemmUniversalIN4cute5tupleIJiiiiEEENS1_10collective13CollectiveMmaINS1_35MainloopSm100TmaUmmaWarpSpecializedILi5ELi2ELi4ENS5_IJNS4_1CILi2EEENSA_ILi1EEESC_EEEEENS5_IJNSA_ILi128EEESF_NSA_ILi64EEEEEENS_6half_tENS5_IJSC_llEEESI_SJ_NS4_8TiledMMAINS4_8MMA_AtomIJNS4_26SM100_MMA_F16BF16_2x1SM_SSISI_SI_fLi128ELi128ELNS4_4UMMA5MajorE1ELSO_1ELNSN_7ScaleInE0ELSP_0EEEEEENS4_6LayoutINS5_IJSC_SC_SC_EEENS5_IJNSA_ILi0EEESU_SU_EEEEENS5_IJNS4_10UnderscoreESX_SX_EEEEENS4_18SM100_TMA_2SM_LOADENS4_14ComposedLayoutINS4_7SwizzleILi3ELi4ELi3EEENS4_18smem_ptr_flag_bitsILi16EEENSS_INS5_IJSG_NSA_ILi8EEEEEENS5_IJSC_SG_EEEEEEEvNS4_8identityES10_S1A_vS1B_EENS_8epilogue10collective18CollectiveEpilogueINS1D_23Sm100TmaWarpSpecializedILi4ELi2ELi16ELb1ELb0EEEJNS5_IJSG_SF_SG_EEENS5_IJNSS_ISG_SC_EENSS_INS5_IJNSA_ILi16EEESB_EEES18_EEEEESI_NS5_IJlSC_lEEESI_S1O_NS1D_6fusion15FusionCallbacksIS1H_NS1P_17LinearCombinationISI_fSI_fLNS_15FloatRoundStyleE2EEES1I_S1N_JEEENS4_5SM1004TMEM4LOAD26SM100_TMEM_LOAD_32dp32b16xENS4_13SM90_TMA_LOADENS11_INS12_ILi1ELi4ELi3EEES15_NSS_INS5_IJS16_S1K_EEENS5_IJS1K_SC_EEEEEEENS4_39AutoVectorizingCopyWithAssumedAlignmentILi128EEENS4_14SM90_TMA_STOREES24_S26_S26_EEEvvEEEEvNT_6ParamsE,"aw",@nobits
	.sectionflags	@""
	.align	16
	.zero		1024


//--------------------- .nv.shared.reserved.0     --------------------------
	.section	.nv.shared.reserved.0,"aw",@nobits
	.weak		__nv_reservedSMEM_offset_0_alias
	.size		__nv_reservedSMEM_offset_0_alias, 0, 64
	.other		__nv_reservedSMEM_offset_0_alias,@"STO_CUDA_RESERVED_SHARED STV_DEFAULT"
__nv_reservedSMEM_offset_0_alias:
	.zero		0
.nv.shared.reserved.0:
	.zero		64
	.weak		__nv_reservedSMEM_tcgen05_partition
	.type		__nv_reservedSMEM_tcgen05_partition,@object
	.size		__nv_reservedSMEM_tcgen05_partition,(.L_0 - __nv_reservedSMEM_tcgen05_partition)
__nv_reservedSMEM_tcgen05_partition:
	.zero		32
.L_0:


//--------------------- .nv.global                --------------------------
	.section	.nv.global,"aw",@nobits
.nv.global:
	.type		_ZN40_INTERNAL_807269f6_4_k_cu_aedbe6d2_285594cute1_E,@object
	.size		_ZN40_INTERNAL_807269f6_4_k_cu_aedbe6d2_285594cute1_E,(_ZN40_INTERNAL_807269f6_4_k_cu_aedbe6d2_285594cuda3std3__45__cpo6cbeginE - _ZN40_INTERNAL_807269f6_4_k_cu_aedbe6d2_285594cute1_E)
_ZN40_INTERNAL_807269f6_4_k_cu_aedbe6d2_285594cute1_E:
	.zero		1
	.type		_ZN40_INTERNAL_807269f6_4_k_cu_aedbe6d2_285594cuda3std3__45__cpo6cbeginE,@object
	.size		_ZN40_INTERNAL_807269f6_4_k_cu_aedbe6d2_285594cuda3std3__45__cpo6cbeginE,(_ZN40_INTERNAL_807269f6_4_k_cu_aedbe6d2_285594cuda3std3__48in_placeE - _ZN40_INTERNAL_807269f6_4_k_cu_aedbe6d2_285594cuda3std3__45__cpo6cbeginE)
_ZN40_INTERNAL_807269f6_4_k_cu_aedbe6d2_285594cuda3std3__45__cpo6cbeginE:
	.zero		1
	.type		_ZN40_INTERNAL_807269f6_4_k_cu_aedbe6d2_285594cuda3std3__48in_placeE,@object
	.size		_ZN40_INTERNAL_807269f6_4_k_cu_aedbe6d2_285594cuda3std3__48in_placeE,(_ZN40_INTERNAL_807269f6_4_k_cu_aedbe6d2_285594cuda3std6ranges3__45__cpo9iter_moveE - _ZN40_INTERNAL_807269f6_4_k_cu_aedbe6d2_285594cuda3std3__48in_placeE)
_ZN40_INTERNAL_807269f6_4_k_cu_aedbe6d2_285594cuda3std3__48in_placeE:
	.zero		1
	.type		_ZN40_INTERNAL_807269f6_4_k_cu_aedbe6d2_285594cuda3std6ranges3__45__cpo9iter_moveE,@object
	.size		_ZN40_INTERNAL_807269f6_4_k_cu_aedbe6d2_285594cuda3std6ranges3__45__cpo9iter_moveE,(_ZN40_INTERNAL_807269f6_4_k_cu_aedbe6d2_285594cuda3std3__45__cpo5beginE - _ZN40_INTERNAL_807269f6_4_k_cu_aedbe6d2_285594cuda3std6ranges3__45__cpo9iter_moveE)
_ZN40_INTERNAL_807269f6_4_k_cu_aedbe6d2_285594cuda3std6ranges3__45__cpo9iter_moveE:
	.zero		1
	.type		_ZN40_INTERNAL_807269f6_4_k_cu_aedbe6d2_285594cuda3std3__45__cpo5beginE,@object
	.size		_ZN40_INTERNAL_807269f6_4_k_cu_aedbe6d2_285594cuda3std3__45__cpo5beginE,(_ZN40_INTERNAL_807269f6_4_k_cu_aedbe6d2_285594cuda3std3__442_GLOBAL__N__807269f6_4_k_cu_aedbe6d2_285596ignoreE - _ZN40_INTERNAL_807269f6_4_k_cu_aedbe6d2_285594cuda3std3__45__cpo5beginE)
_ZN40_INTERNAL_807269f6_4_k_cu_aedbe6d2_285594cuda3std3__45__cpo5beginE:
	.zero		1
	.type		_ZN40_INTERNAL_807269f6_4_k_cu_aedbe6d2_285594cuda3std3__442_GLOBAL__N__807269f6_4_k_cu_aedbe6d2_285596ignoreE,@object
	.size		_ZN40_INTERNAL_807269f6_4_k_cu_aedbe6d2_285594cuda3std3__442_GLOBAL__N__807269f6_4_k_cu_aedbe6d2_285596ignoreE,(_ZN40_INTERNAL_807269f6_4_k_cu_aedbe6d2_285594cute7productE - _ZN40_INTERNAL_807269f6_4_k_cu_aedbe6d2_285594cuda3std3__442_GLOBAL__N__807269f6_4_k_cu_aedbe6d2_285596ignoreE)
_ZN40_INTERNAL_807269f6_4_k_cu_aedbe6d2_285594cuda3std3__442_GLOBAL__N__807269f6_4_k_cu_aedbe6d2_285596ignoreE:
	.zero		1
	.type		_ZN40_INTERNAL_807269f6_4_k_cu_aedbe6d2_285594cute7productE,@object
	.size		_ZN40_INTERNAL_807269f6_4_k_cu_aedbe6d2_285594cute7productE,(_ZN40_INTERNAL_807269f6_4_k_cu_aedbe6d2_285594cuda3std3__45__cpo3endE - _ZN40_INTERNAL_807269f6_4_k_cu_aedbe6d2_285594cute7productE)
_ZN40_INTERNAL_807269f6_4_k_cu_aedbe6d2_285594cute7productE:
	.zero		1
	.type		_ZN40_INTERNAL_807269f6_4_k_cu_aedbe6d2_285594cuda3std3__45__cpo3endE,@object
	.size		_ZN40_INTERNAL_807269f6_4_k_cu_aedbe6d2_285594cuda3std3__45__cpo3endE,(_ZN40_INTERNAL_807269f6_4_k_cu_aedbe6d2_285594cuda3std3__419piecewise_constructE - _ZN40_INTERNAL_807269f6_4_k_cu_aedbe6d2_285594cuda3std3__45__cpo3endE)
_ZN40_INTERNAL_807269f6_4_k_cu_aedbe6d2_285594cuda3std3__45__cpo3endE:
	.zero		1
	.type		_ZN40_INTERNAL_807269f6_4_k_cu_aedbe6d2_285594cuda3std3__419piecewise_constructE,@object
	.size		_ZN40_INTERNAL_807269f6_4_k_cu_aedbe6d2_285594cuda3std3__419piecewise_constructE,(_ZN40_INTERNAL_807269f6_4_k_cu_aedbe6d2_285594cuda3std3__45__cpo4cendE - _ZN40_INTERNAL_807269f6_4_k_cu_aedbe6d2_285594cuda3std3__419piecewise_constructE)
_ZN40_INTERNAL_807269f6_4_k_cu_aedbe6d2_285594cuda3std3__419piecewise_constructE:
	.zero		1
	.type		_ZN40_INTERNAL_807269f6_4_k_cu_aedbe6d2_285594cuda3std3__45__cpo4cendE,@object
	.size		_ZN40_INTERNAL_807269f6_4_k_cu_aedbe6d2_285594cuda3std3__45__cpo4cendE,(_ZN40_INTERNAL_807269f6_4_k_cu_aedbe6d2_285594cuda3std6ranges3__45__cpo4swapE - _ZN40_INTERNAL_807269f6_4_k_cu_aedbe6d2_285594cuda3std3__45__cpo4cendE)
_ZN40_INTERNAL_807269f6_4_k_cu_aedbe6d2_285594cuda3std3__45__cpo4cendE:
	.zero		1
	.type		_ZN40_INTERNAL_807269f6_4_k_cu_aedbe6d2_285594cuda3std6ranges3__45__cpo4swapE,@object
	.size		_ZN40_INTERNAL_807269f6_4_k_cu_aedbe6d2_285594cuda3std6ranges3__45__cpo4swapE,(.L_10 - _ZN40_INTERNAL_807269f6_4_k_cu_aedbe6d2_285594cuda3std6ranges3__45__cpo4swapE)
_ZN40_INTERNAL_807269f6_4_k_cu_aedbe6d2_285594cuda3std6ranges3__45__cpo4swapE:
	.zero		1
.L_10:


//--------------------- .nv.constant0._ZN7cutlass13device_kernelINS_4gemm6kernel13GemmUniversalIN4cute5tupleIJiiiiEEENS1_10collective13CollectiveMmaINS1_35MainloopSm100TmaUmmaWarpSpecializedILi5ELi2ELi4ENS5_IJNS4_1CILi2EEENSA_ILi1EEESC_EEEEENS5_IJNSA_ILi128EEESF_NSA_ILi64EEEEEENS_6half_tENS5_IJSC_llEEESI_SJ_NS4_8TiledMMAINS4_8MMA_AtomIJNS4_26SM100_MMA_F16BF16_2x1SM_SSISI_SI_fLi128ELi128ELNS4_4UMMA5MajorE1ELSO_1ELNSN_7ScaleInE0ELSP_0EEEEEENS4_6LayoutINS5_IJSC_SC_SC_EEENS5_IJNSA_ILi0EEESU_SU_EEEEENS5_IJNS4_10UnderscoreESX_SX_EEEEENS4_18SM100_TMA_2SM_LOADENS4_14ComposedLayoutINS4_7SwizzleILi3ELi4ELi3EEENS4_18smem_ptr_flag_bitsILi16EEENSS_INS5_IJSG_NSA_ILi8EEEEEENS5_IJSC_SG_EEEEEEEvNS4_8identityES10_S1A_vS1B_EENS_8epilogue10collective18CollectiveEpilogueINS1D_23Sm100TmaWarpSpecializedILi4ELi2ELi16ELb1ELb0EEEJNS5_IJSG_SF_SG_EEENS5_IJNSS_ISG_SC_EENSS_INS5_IJNSA_ILi16EEESB_EEES18_EEEEESI_NS5_IJlSC_lEEESI_S1O_NS1D_6fusion15FusionCallbacksIS1H_NS1P_17LinearCombinationISI_fSI_fLNS_15FloatRoundStyleE2EEES1I_S1N_JEEENS4_5SM1004TMEM4LOAD26SM100_TMEM_LOAD_32dp32b16xENS4_13SM90_TMA_LOADENS11_INS12_ILi1ELi4ELi3EEES15_NSS_INS5_IJS16_S1K_EEENS5_IJS1K_SC_EEEEEEENS4_39AutoVectorizingCopyWithAssumedAlignmentILi128EEENS4_14SM90_TMA_STOREES24_S26_S26_EEEvvEEEEvNT_6ParamsE --------------------------
	.section	.nv.constant0._ZN7cutlass13device_kernelINS_4gemm6kernel13GemmUniversalIN4cute5tupleIJiiiiEEENS1_10collective13CollectiveMmaINS1_35MainloopSm100TmaUmmaWarpSpecializedILi5ELi2ELi4ENS5_IJNS4_1CILi2EEENSA_ILi1EEESC_EEEEENS5_IJNSA_ILi128EEESF_NSA_ILi64EEEEEENS_6half_tENS5_IJSC_llEEESI_SJ_NS4_8TiledMMAINS4_8MMA_AtomIJNS4_26SM100_MMA_F16BF16_2x1SM_SSISI_SI_fLi128ELi128ELNS4_4UMMA5MajorE1ELSO_1ELNSN_7ScaleInE0ELSP_0EEEEEENS4_6LayoutINS5_IJSC_SC_SC_EEENS5_IJNSA_ILi0EEESU_SU_EEEEENS5_IJNS4_10UnderscoreESX_SX_EEEEENS4_18SM100_TMA_2SM_LOADENS4_14ComposedLayoutINS4_7SwizzleILi3ELi4ELi3EEENS4_18smem_ptr_flag_bitsILi16EEENSS_INS5_IJSG_NSA_ILi8EEEEEENS5_IJSC_SG_EEEEEEEvNS4_8identityES10_S1A_vS1B_EENS_8epilogue10collective18CollectiveEpilogueINS1D_23Sm100TmaWarpSpecializedILi4ELi2ELi16ELb1ELb0EEEJNS5_IJSG_SF_SG_EEENS5_IJNSS_ISG_SC_EENSS_INS5_IJNSA_ILi16EEESB_EEES18_EEEEESI_NS5_IJlSC_lEEESI_S1O_NS1D_6fusion15FusionCallbacksIS1H_NS1P_17LinearCombinationISI_fSI_fLNS_15FloatRoundStyleE2EEES1I_S1N_JEEENS4_5SM1004TMEM4LOAD26SM100_TMEM_LOAD_32dp32b16xENS4_13SM90_TMA_LOADENS11_INS12_ILi1ELi4ELi3EEES15_NSS_INS5_IJS16_S1K_EEENS5_IJS1K_SC_EEEEEEENS4_39AutoVectorizingCopyWithAssumedAlignmentILi128EEENS4_14SM90_TMA_STOREES24_S26_S26_EEEvvEEEEvNT_6ParamsE,"a",@progbits
	.sectionflags	@""
	.align	4
.nv.constant0._ZN7cutlass13device_kernelINS_4gemm6kernel13GemmUniversalIN4cute5tupleIJiiiiEEENS1_10collective13CollectiveMmaINS1_35MainloopSm100TmaUmmaWarpSpecializedILi5ELi2ELi4ENS5_IJNS4_1CILi2EEENSA_ILi1EEESC_EEEEENS5_IJNSA_ILi128EEESF_NSA_ILi64EEEEEENS_6half_tENS5_IJSC_llEEESI_SJ_NS4_8TiledMMAINS4_8MMA_AtomIJNS4_26SM100_MMA_F16BF16_2x1SM_SSISI_SI_fLi128ELi128ELNS4_4UMMA5MajorE1ELSO_1ELNSN_7ScaleInE0ELSP_0EEEEEENS4_6LayoutINS5_IJSC_SC_SC_EEENS5_IJNSA_ILi0EEESU_SU_EEEEENS5_IJNS4_10UnderscoreESX_SX_EEEEENS4_18SM100_TMA_2SM_LOADENS4_14ComposedLayoutINS4_7SwizzleILi3ELi4ELi3EEENS4_18smem_ptr_flag_bitsILi16EEENSS_INS5_IJSG_NSA_ILi8EEEEEENS5_IJSC_SG_EEEEEEEvNS4_8identityES10_S1A_vS1B_EENS_8epilogue10collective18CollectiveEpilogueINS1D_23Sm100TmaWarpSpecializedILi4ELi2ELi16ELb1ELb0EEEJNS5_IJSG_SF_SG_EEENS5_IJNSS_ISG_SC_EENSS_INS5_IJNSA_ILi16EEESB_EEES18_EEEEESI_NS5_IJlSC_lEEESI_S1O_NS1D_6fusion15FusionCallbacksIS1H_NS1P_17LinearCombinationISI_fSI_fLNS_15FloatRoundStyleE2EEES1I_S1N_JEEENS4_5SM1004TMEM4LOAD26SM100_TMEM_LOAD_32dp32b16xENS4_13SM90_TMA_LOADENS11_INS12_ILi1ELi4ELi3EEES15_NSS_INS5_IJS16_S1K_EEENS5_IJS1K_SC_EEEEEEENS4_39AutoVectorizingCopyWithAssumedAlignmentILi128EEENS4_14SM90_TMA_STOREES24_S26_S26_EEEvvEEEEvNT_6ParamsE:
	.zero		2944


//--------------------- SYMBOLS --------------------------

	.type		.nv.reservedSmem.offset0,@object
	.size		.nv.reservedSmem.offset0,0x4
	.type		.nv.reservedSmem.cap,@object
	.size		.nv.reservedSmem.cap,0x4
	.type		__assertfail,@function
